//
// Generated by NVIDIA NVVM Compiler
//
// Compiler Build ID: CL-36424714
// Cuda compilation tools, release 13.0, V13.0.88
// Based on NVVM 20.0.0
//

.version 9.0
.target sm_100
.address_size 64

	// .globl	_Z19prepare_data_kernelI13__nv_bfloat16EvPKT_PjPS1_iiiS1_

.visible .entry _Z19prepare_data_kernelI13__nv_bfloat16EvPKT_PjPS1_iiiS1_(
	.param .u64 .ptr .align 1 _Z19prepare_data_kernelI13__nv_bfloat16EvPKT_PjPS1_iiiS1__param_0,
	.param .u64 .ptr .align 1 _Z19prepare_data_kernelI13__nv_bfloat16EvPKT_PjPS1_iiiS1__param_1,
	.param .u64 .ptr .align 1 _Z19prepare_data_kernelI13__nv_bfloat16EvPKT_PjPS1_iiiS1__param_2,
	.param .u32 _Z19prepare_data_kernelI13__nv_bfloat16EvPKT_PjPS1_iiiS1__param_3,
	.param .u32 _Z19prepare_data_kernelI13__nv_bfloat16EvPKT_PjPS1_iiiS1__param_4,
	.param .u32 _Z19prepare_data_kernelI13__nv_bfloat16EvPKT_PjPS1_iiiS1__param_5,
	.param .align 2 .b8 _Z19prepare_data_kernelI13__nv_bfloat16EvPKT_PjPS1_iiiS1__param_6[2]
)
{
	.reg .pred 	%p<5>;
	.reg .b16 	%rs<3>;
	.reg .b32 	%r<13>;
	.reg .b64 	%rd<23>;

	ld.param.u16 	%rs1, [_Z19prepare_data_kernelI13__nv_bfloat16EvPKT_PjPS1_iiiS1__param_6];
	ld.param.u64 	%rd6, [_Z19prepare_data_kernelI13__nv_bfloat16EvPKT_PjPS1_iiiS1__param_0];
	ld.param.u64 	%rd7, [_Z19prepare_data_kernelI13__nv_bfloat16EvPKT_PjPS1_iiiS1__param_1];
	ld.param.u64 	%rd8, [_Z19prepare_data_kernelI13__nv_bfloat16EvPKT_PjPS1_iiiS1__param_2];
	ld.param.u32 	%r5, [_Z19prepare_data_kernelI13__nv_bfloat16EvPKT_PjPS1_iiiS1__param_3];
	ld.param.u32 	%r3, [_Z19prepare_data_kernelI13__nv_bfloat16EvPKT_PjPS1_iiiS1__param_4];
	ld.param.u32 	%r4, [_Z19prepare_data_kernelI13__nv_bfloat16EvPKT_PjPS1_iiiS1__param_5];
	cvta.to.global.u64 	%rd1, %rd7;
	cvta.to.global.u64 	%rd2, %rd8;
	mov.u32 	%r6, %tid.x;
	mov.u32 	%r7, %ctaid.x;
	mov.u32 	%r8, %ntid.x;
	mad.lo.s32 	%r1, %r7, %r8, %r6;
	mov.u32 	%r9, %tid.y;
	mov.u32 	%r10, %ctaid.y;
	mov.u32 	%r11, %ntid.y;
	mad.lo.s32 	%r2, %r10, %r11, %r9;
	setp.ge.s32 	%p1, %r2, %r5;
	setp.ge.s32 	%p2, %r1, %r4;
	or.pred  	%p3, %p1, %p2;
	@%p3 bra 	$L__BB0_4;
	cvt.u64.u32 	%rd3, %r2;
	cvt.s64.s32 	%rd9, %r4;
	cvt.s64.s32 	%rd4, %r1;
	mad.lo.s64 	%rd5, %rd9, %rd3, %rd4;
	setp.ge.s32 	%p4, %r1, %r3;
	@%p4 bra 	$L__BB0_3;
	cvt.s64.s32 	%rd14, %r3;
	mad.lo.s64 	%rd15, %rd14, %rd3, %rd4;
	shl.b64 	%rd16, %rd5, 1;
	add.s64 	%rd17, %rd2, %rd16;
	cvta.to.global.u64 	%rd18, %rd6;
	shl.b64 	%rd19, %rd15, 1;
	add.s64 	%rd20, %rd18, %rd19;
	ld.global.u16 	%rs2, [%rd20];
	st.global.u16 	[%rd17], %rs2;
	shl.b64 	%rd21, %rd5, 2;
	add.s64 	%rd22, %rd1, %rd21;
	st.global.u32 	[%rd22], %r1;
	bra.uni 	$L__BB0_4;
$L__BB0_3:
	shl.b64 	%rd10, %rd5, 1;
	add.s64 	%rd11, %rd2, %rd10;
	st.global.u16 	[%rd11], %rs1;
	shl.b64 	%rd12, %rd5, 2;
	add.s64 	%rd13, %rd1, %rd12;
	mov.b32 	%r12, 0;
	st.global.u32 	[%rd13], %r12;
$L__BB0_4:
	ret;

}
	// .globl	_Z19bitonic_sort_kernelI13__nv_bfloat16Lb1EEvPT_Pjiii
.visible .entry _Z19bitonic_sort_kernelI13__nv_bfloat16Lb1EEvPT_Pjiii(
	.param .u64 .ptr .align 1 _Z19bitonic_sort_kernelI13__nv_bfloat16Lb1EEvPT_Pjiii_param_0,
	.param .u64 .ptr .align 1 _Z19bitonic_sort_kernelI13__nv_bfloat16Lb1EEvPT_Pjiii_param_1,
	.param .u32 _Z19bitonic_sort_kernelI13__nv_bfloat16Lb1EEvPT_Pjiii_param_2,
	.param .u32 _Z19bitonic_sort_kernelI13__nv_bfloat16Lb1EEvPT_Pjiii_param_3,
	.param .u32 _Z19bitonic_sort_kernelI13__nv_bfloat16Lb1EEvPT_Pjiii_param_4
)
{
	.reg .pred 	%p<9>;
	.reg .b16 	%rs<6>;
	.reg .b32 	%r<13>;
	.reg .b64 	%rd<20>;

	ld.param.u64 	%rd5, [_Z19bitonic_sort_kernelI13__nv_bfloat16Lb1EEvPT_Pjiii_param_0];
	ld.param.u64 	%rd6, [_Z19bitonic_sort_kernelI13__nv_bfloat16Lb1EEvPT_Pjiii_param_1];
	ld.param.u32 	%r3, [_Z19bitonic_sort_kernelI13__nv_bfloat16Lb1EEvPT_Pjiii_param_2];
	ld.param.u32 	%r4, [_Z19bitonic_sort_kernelI13__nv_bfloat16Lb1EEvPT_Pjiii_param_3];
	ld.param.u32 	%r5, [_Z19bitonic_sort_kernelI13__nv_bfloat16Lb1EEvPT_Pjiii_param_4];
	cvta.to.global.u64 	%rd7, %rd6;
	cvta.to.global.u64 	%rd8, %rd5;
	mov.u32 	%r6, %ctaid.y;
	cvt.u64.u32 	%rd9, %r6;
	cvt.s64.s32 	%rd10, %r3;
	mul.lo.s64 	%rd11, %rd10, %rd9;
	shl.b64 	%rd12, %rd11, 1;
	add.s64 	%rd1, %rd8, %rd12;
	shl.b64 	%rd13, %rd11, 2;
	add.s64 	%rd2, %rd7, %rd13;
	mov.u32 	%r7, %tid.x;
	mov.u32 	%r8, %ntid.x;
	mov.u32 	%r9, %ctaid.x;
	mad.lo.s32 	%r1, %r8, %r9, %r7;
	setp.ge.u32 	%p1, %r1, %r3;
	@%p1 bra 	$L__BB1_4;
	xor.b32  	%r2, %r4, %r1;
	setp.le.u32 	%p2, %r2, %r1;
	setp.ge.u32 	%p3, %r2, %r3;
	or.pred  	%p4, %p2, %p3;
	@%p4 bra 	$L__BB1_4;
	and.b32  	%r10, %r5, %r1;
	mul.wide.u32 	%rd14, %r1, 2;
	add.s64 	%rd3, %rd1, %rd14;
	mul.wide.u32 	%rd15, %r2, 2;
	add.s64 	%rd4, %rd1, %rd15;
	ld.global.u16 	%rs1, [%rd3];
	ld.global.u16 	%rs2, [%rd4];
	// begin inline asm
	{ .reg .pred __$temp3;
  setp.gt.bf16  __$temp3, %rs1, %rs2;
  selp.u16 %rs3, 1, 0, __$temp3;}
	// end inline asm
	setp.ne.s16 	%p5, %rs3, 0;
	setp.ne.s32 	%p6, %r10, 0;
	xor.pred  	%p7, %p6, %p5;
	not.pred 	%p8, %p7;
	@%p8 bra 	$L__BB1_4;
	st.global.u16 	[%rd3], %rs2;
	st.global.u16 	[%rd4], %rs1;
	mul.wide.u32 	%rd16, %r1, 4;
	add.s64 	%rd17, %rd2, %rd16;
	mul.wide.u32 	%rd18, %r2, 4;
	add.s64 	%rd19, %rd2, %rd18;
	ld.global.u32 	%r11, [%rd17];
	ld.global.u32 	%r12, [%rd19];
	st.global.u32 	[%rd17], %r12;
	st.global.u32 	[%rd19], %r11;
$L__BB1_4:
	ret;

}
	// .globl	_Z19bitonic_sort_kernelI13__nv_bfloat16Lb0EEvPT_Pjiii
.visible .entry _Z19bitonic_sort_kernelI13__nv_bfloat16Lb0EEvPT_Pjiii(
	.param .u64 .ptr .align 1 _Z19bitonic_sort_kernelI13__nv_bfloat16Lb0EEvPT_Pjiii_param_0,
	.param .u64 .ptr .align 1 _Z19bitonic_sort_kernelI13__nv_bfloat16Lb0EEvPT_Pjiii_param_1,
	.param .u32 _Z19bitonic_sort_kernelI13__nv_bfloat16Lb0EEvPT_Pjiii_param_2,
	.param .u32 _Z19bitonic_sort_kernelI13__nv_bfloat16Lb0EEvPT_Pjiii_param_3,
	.param .u32 _Z19bitonic_sort_kernelI13__nv_bfloat16Lb0EEvPT_Pjiii_param_4
)
{
	.reg .pred 	%p<9>;
	.reg .b16 	%rs<6>;
	.reg .b32 	%r<13>;
	.reg .b64 	%rd<20>;

	ld.param.u64 	%rd5, [_Z19bitonic_sort_kernelI13__nv_bfloat16Lb0EEvPT_Pjiii_param_0];
	ld.param.u64 	%rd6, [_Z19bitonic_sort_kernelI13__nv_bfloat16Lb0EEvPT_Pjiii_param_1];
	ld.param.u32 	%r3, [_Z19bitonic_sort_kernelI13__nv_bfloat16Lb0EEvPT_Pjiii_param_2];
	ld.param.u32 	%r4, [_Z19bitonic_sort_kernelI13__nv_bfloat16Lb0EEvPT_Pjiii_param_3];
	ld.param.u32 	%r5, [_Z19bitonic_sort_kernelI13__nv_bfloat16Lb0EEvPT_Pjiii_param_4];
	cvta.to.global.u64 	%rd7, %rd6;
	cvta.to.global.u64 	%rd8, %rd5;
	mov.u32 	%r6, %ctaid.y;
	cvt.u64.u32 	%rd9, %r6;
	cvt.s64.s32 	%rd10, %r3;
	mul.lo.s64 	%rd11, %rd10, %rd9;
	shl.b64 	%rd12, %rd11, 1;
	add.s64 	%rd1, %rd8, %rd12;
	shl.b64 	%rd13, %rd11, 2;
	add.s64 	%rd2, %rd7, %rd13;
	mov.u32 	%r7, %tid.x;
	mov.u32 	%r8, %ntid.x;
	mov.u32 	%r9, %ctaid.x;
	mad.lo.s32 	%r1, %r8, %r9, %r7;
	setp.ge.u32 	%p1, %r1, %r3;
	@%p1 bra 	$L__BB2_4;
	xor.b32  	%r2, %r4, %r1;
	setp.le.u32 	%p2, %r2, %r1;
	setp.ge.u32 	%p3, %r2, %r3;
	or.pred  	%p4, %p2, %p3;
	@%p4 bra 	$L__BB2_4;
	and.b32  	%r10, %r5, %r1;
	mul.wide.u32 	%rd14, %r1, 2;
	add.s64 	%rd3, %rd1, %rd14;
	mul.wide.u32 	%rd15, %r2, 2;
	add.s64 	%rd4, %rd1, %rd15;
	ld.global.u16 	%rs1, [%rd3];
	ld.global.u16 	%rs2, [%rd4];
	// begin inline asm
	{ .reg .pred __$temp3;
  setp.gt.bf16  __$temp3, %rs1, %rs2;
  selp.u16 %rs3, 1, 0, __$temp3;}
	// end inline asm
	setp.ne.s16 	%p5, %rs3, 0;
	setp.eq.s32 	%p6, %r10, 0;
	xor.pred  	%p7, %p6, %p5;
	not.pred 	%p8, %p7;
	@%p8 bra 	$L__BB2_4;
	st.global.u16 	[%rd3], %rs2;
	st.global.u16 	[%rd4], %rs1;
	mul.wide.u32 	%rd16, %r1, 4;
	add.s64 	%rd17, %rd2, %rd16;
	mul.wide.u32 	%rd18, %r2, 4;
	add.s64 	%rd19, %rd2, %rd18;
	ld.global.u32 	%r11, [%rd17];
	ld.global.u32 	%r12, [%rd19];
	st.global.u32 	[%rd17], %r12;
	st.global.u32 	[%rd19], %r11;
$L__BB2_4:
	ret;

}
	// .globl	_Z19prepare_data_kernelI6__halfEvPKT_PjPS1_iiiS1_
.visible .entry _Z19prepare_data_kernelI6__halfEvPKT_PjPS1_iiiS1_(
	.param .u64 .ptr .align 1 _Z19prepare_data_kernelI6__halfEvPKT_PjPS1_iiiS1__param_0,
	.param .u64 .ptr .align 1 _Z19prepare_data_kernelI6__halfEvPKT_PjPS1_iiiS1__param_1,
	.param .u64 .ptr .align 1 _Z19prepare_data_kernelI6__halfEvPKT_PjPS1_iiiS1__param_2,
	.param .u32 _Z19prepare_data_kernelI6__halfEvPKT_PjPS1_iiiS1__param_3,
	.param .u32 _Z19prepare_data_kernelI6__halfEvPKT_PjPS1_iiiS1__param_4,
	.param .u32 _Z19prepare_data_kernelI6__halfEvPKT_PjPS1_iiiS1__param_5,
	.param .align 2 .b8 _Z19prepare_data_kernelI6__halfEvPKT_PjPS1_iiiS1__param_6[2]
)
{
	.reg .pred 	%p<5>;
	.reg .b16 	%rs<3>;
	.reg .b32 	%r<13>;
	.reg .b64 	%rd<23>;

	ld.param.u16 	%rs1, [_Z19prepare_data_kernelI6__halfEvPKT_PjPS1_iiiS1__param_6];
	ld.param.u64 	%rd6, [_Z19prepare_data_kernelI6__halfEvPKT_PjPS1_iiiS1__param_0];
	ld.param.u64 	%rd7, [_Z19prepare_data_kernelI6__halfEvPKT_PjPS1_iiiS1__param_1];
	ld.param.u64 	%rd8, [_Z19prepare_data_kernelI6__halfEvPKT_PjPS1_iiiS1__param_2];
	ld.param.u32 	%r5, [_Z19prepare_data_kernelI6__halfEvPKT_PjPS1_iiiS1__param_3];
	ld.param.u32 	%r3, [_Z19prepare_data_kernelI6__halfEvPKT_PjPS1_iiiS1__param_4];
	ld.param.u32 	%r4, [_Z19prepare_data_kernelI6__halfEvPKT_PjPS1_iiiS1__param_5];
	cvta.to.global.u64 	%rd1, %rd7;
	cvta.to.global.u64 	%rd2, %rd8;
	mov.u32 	%r6, %tid.x;
	mov.u32 	%r7, %ctaid.x;
	mov.u32 	%r8, %ntid.x;
	mad.lo.s32 	%r1, %r7, %r8, %r6;
	mov.u32 	%r9, %tid.y;
	mov.u32 	%r10, %ctaid.y;
	mov.u32 	%r11, %ntid.y;
	mad.lo.s32 	%r2, %r10, %r11, %r9;
	setp.ge.s32 	%p1, %r2, %r5;
	setp.ge.s32 	%p2, %r1, %r4;
	or.pred  	%p3, %p1, %p2;
	@%p3 bra 	$L__BB3_4;
	cvt.u64.u32 	%rd3, %r2;
	cvt.s64.s32 	%rd9, %r4;
	cvt.s64.s32 	%rd4, %r1;
	mad.lo.s64 	%rd5, %rd9, %rd3, %rd4;
	setp.ge.s32 	%p4, %r1, %r3;
	@%p4 bra 	$L__BB3_3;
	cvt.s64.s32 	%rd14, %r3;
	mad.lo.s64 	%rd15, %rd14, %rd3, %rd4;
	shl.b64 	%rd16, %rd5, 1;
	add.s64 	%rd17, %rd2, %rd16;
	cvta.to.global.u64 	%rd18, %rd6;
	shl.b64 	%rd19, %rd15, 1;
	add.s64 	%rd20, %rd18, %rd19;
	ld.global.u16 	%rs2, [%rd20];
	st.global.u16 	[%rd17], %rs2;
	shl.b64 	%rd21, %rd5, 2;
	add.s64 	%rd22, %rd1, %rd21;
	st.global.u32 	[%rd22], %r1;
	bra.uni 	$L__BB3_4;
$L__BB3_3:
	shl.b64 	%rd10, %rd5, 1;
	add.s64 	%rd11, %rd2, %rd10;
	st.global.u16 	[%rd11], %rs1;
	shl.b64 	%rd12, %rd5, 2;
	add.s64 	%rd13, %rd1, %rd12;
	mov.b32 	%r12, 0;
	st.global.u32 	[%rd13], %r12;
$L__BB3_4:
	ret;

}
	// .globl	_Z19bitonic_sort_kernelI6__halfLb1EEvPT_Pjiii
.visible .entry _Z19bitonic_sort_kernelI6__halfLb1EEvPT_Pjiii(
	.param .u64 .ptr .align 1 _Z19bitonic_sort_kernelI6__halfLb1EEvPT_Pjiii_param_0,
	.param .u64 .ptr .align 1 _Z19bitonic_sort_kernelI6__halfLb1EEvPT_Pjiii_param_1,
	.param .u32 _Z19bitonic_sort_kernelI6__halfLb1EEvPT_Pjiii_param_2,
	.param .u32 _Z19bitonic_sort_kernelI6__halfLb1EEvPT_Pjiii_param_3,
	.param .u32 _Z19bitonic_sort_kernelI6__halfLb1EEvPT_Pjiii_param_4
)
{
	.reg .pred 	%p<9>;
	.reg .b16 	%rs<6>;
	.reg .b32 	%r<13>;
	.reg .b64 	%rd<20>;

	ld.param.u64 	%rd5, [_Z19bitonic_sort_kernelI6__halfLb1EEvPT_Pjiii_param_0];
	ld.param.u64 	%rd6, [_Z19bitonic_sort_kernelI6__halfLb1EEvPT_Pjiii_param_1];
	ld.param.u32 	%r3, [_Z19bitonic_sort_kernelI6__halfLb1EEvPT_Pjiii_param_2];
	ld.param.u32 	%r4, [_Z19bitonic_sort_kernelI6__halfLb1EEvPT_Pjiii_param_3];
	ld.param.u32 	%r5, [_Z19bitonic_sort_kernelI6__halfLb1EEvPT_Pjiii_param_4];
	cvta.to.global.u64 	%rd7, %rd6;
	cvta.to.global.u64 	%rd8, %rd5;
	mov.u32 	%r6, %ctaid.y;
	cvt.u64.u32 	%rd9, %r6;
	cvt.s64.s32 	%rd10, %r3;
	mul.lo.s64 	%rd11, %rd10, %rd9;
	shl.b64 	%rd12, %rd11, 1;
	add.s64 	%rd1, %rd8, %rd12;
	shl.b64 	%rd13, %rd11, 2;
	add.s64 	%rd2, %rd7, %rd13;
	mov.u32 	%r7, %tid.x;
	mov.u32 	%r8, %ntid.x;
	mov.u32 	%r9, %ctaid.x;
	mad.lo.s32 	%r1, %r8, %r9, %r7;
	setp.ge.u32 	%p1, %r1, %r3;
	@%p1 bra 	$L__BB4_4;
	xor.b32  	%r2, %r4, %r1;
	setp.le.u32 	%p2, %r2, %r1;
	setp.ge.u32 	%p3, %r2, %r3;
	or.pred  	%p4, %p2, %p3;
	@%p4 bra 	$L__BB4_4;
	and.b32  	%r10, %r5, %r1;
	mul.wide.u32 	%rd14, %r1, 2;
	add.s64 	%rd3, %rd1, %rd14;
	mul.wide.u32 	%rd15, %r2, 2;
	add.s64 	%rd4, %rd1, %rd15;
	ld.global.u16 	%rs1, [%rd3];
	ld.global.u16 	%rs2, [%rd4];
	// begin inline asm
	{ .reg .pred __$temp3;
  setp.gt.f16  __$temp3, %rs1, %rs2;
  selp.u16 %rs3, 1, 0, __$temp3;}
	// end inline asm
	setp.ne.s16 	%p5, %rs3, 0;
	setp.ne.s32 	%p6, %r10, 0;
	xor.pred  	%p7, %p6, %p5;
	not.pred 	%p8, %p7;
	@%p8 bra 	$L__BB4_4;
	st.global.u16 	[%rd3], %rs2;
	st.global.u16 	[%rd4], %rs1;
	mul.wide.u32 	%rd16, %r1, 4;
	add.s64 	%rd17, %rd2, %rd16;
	mul.wide.u32 	%rd18, %r2, 4;
	add.s64 	%rd19, %rd2, %rd18;
	ld.global.u32 	%r11, [%rd17];
	ld.global.u32 	%r12, [%rd19];
	st.global.u32 	[%rd17], %r12;
	st.global.u32 	[%rd19], %r11;
$L__BB4_4:
	ret;

}
	// .globl	_Z19bitonic_sort_kernelI6__halfLb0EEvPT_Pjiii
.visible .entry _Z19bitonic_sort_kernelI6__halfLb0EEvPT_Pjiii(
	.param .u64 .ptr .align 1 _Z19bitonic_sort_kernelI6__halfLb0EEvPT_Pjiii_param_0,
	.param .u64 .ptr .align 1 _Z19bitonic_sort_kernelI6__halfLb0EEvPT_Pjiii_param_1,
	.param .u32 _Z19bitonic_sort_kernelI6__halfLb0EEvPT_Pjiii_param_2,
	.param .u32 _Z19bitonic_sort_kernelI6__halfLb0EEvPT_Pjiii_param_3,
	.param .u32 _Z19bitonic_sort_kernelI6__halfLb0EEvPT_Pjiii_param_4
)
{
	.reg .pred 	%p<9>;
	.reg .b16 	%rs<6>;
	.reg .b32 	%r<13>;
	.reg .b64 	%rd<20>;

	ld.param.u64 	%rd5, [_Z19bitonic_sort_kernelI6__halfLb0EEvPT_Pjiii_param_0];
	ld.param.u64 	%rd6, [_Z19bitonic_sort_kernelI6__halfLb0EEvPT_Pjiii_param_1];
	ld.param.u32 	%r3, [_Z19bitonic_sort_kernelI6__halfLb0EEvPT_Pjiii_param_2];
	ld.param.u32 	%r4, [_Z19bitonic_sort_kernelI6__halfLb0EEvPT_Pjiii_param_3];
	ld.param.u32 	%r5, [_Z19bitonic_sort_kernelI6__halfLb0EEvPT_Pjiii_param_4];
	cvta.to.global.u64 	%rd7, %rd6;
	cvta.to.global.u64 	%rd8, %rd5;
	mov.u32 	%r6, %ctaid.y;
	cvt.u64.u32 	%rd9, %r6;
	cvt.s64.s32 	%rd10, %r3;
	mul.lo.s64 	%rd11, %rd10, %rd9;
	shl.b64 	%rd12, %rd11, 1;
	add.s64 	%rd1, %rd8, %rd12;
	shl.b64 	%rd13, %rd11, 2;
	add.s64 	%rd2, %rd7, %rd13;
	mov.u32 	%r7, %tid.x;
	mov.u32 	%r8, %ntid.x;
	mov.u32 	%r9, %ctaid.x;
	mad.lo.s32 	%r1, %r8, %r9, %r7;
	setp.ge.u32 	%p1, %r1, %r3;
	@%p1 bra 	$L__BB5_4;
	xor.b32  	%r2, %r4, %r1;
	setp.le.u32 	%p2, %r2, %r1;
	setp.ge.u32 	%p3, %r2, %r3;
	or.pred  	%p4, %p2, %p3;
	@%p4 bra 	$L__BB5_4;
	and.b32  	%r10, %r5, %r1;
	mul.wide.u32 	%rd14, %r1, 2;
	add.s64 	%rd3, %rd1, %rd14;
	mul.wide.u32 	%rd15, %r2, 2;
	add.s64 	%rd4, %rd1, %rd15;
	ld.global.u16 	%rs1, [%rd3];
	ld.global.u16 	%rs2, [%rd4];
	// begin inline asm
	{ .reg .pred __$temp3;
  setp.gt.f16  __$temp3, %rs1, %rs2;
  selp.u16 %rs3, 1, 0, __$temp3;}
	// end inline asm
	setp.ne.s16 	%p5, %rs3, 0;
	setp.eq.s32 	%p6, %r10, 0;
	xor.pred  	%p7, %p6, %p5;
	not.pred 	%p8, %p7;
	@%p8 bra 	$L__BB5_4;
	st.global.u16 	[%rd3], %rs2;
	st.global.u16 	[%rd4], %rs1;
	mul.wide.u32 	%rd16, %r1, 4;
	add.s64 	%rd17, %rd2, %rd16;
	mul.wide.u32 	%rd18, %r2, 4;
	add.s64 	%rd19, %rd2, %rd18;
	ld.global.u32 	%r11, [%rd17];
	ld.global.u32 	%r12, [%rd19];
	st.global.u32 	[%rd17], %r12;
	st.global.u32 	[%rd19], %r11;
$L__BB5_4:
	ret;

}
	// .globl	_Z19prepare_data_kernelIfEvPKT_PjPS0_iiiS0_
.visible .entry _Z19prepare_data_kernelIfEvPKT_PjPS0_iiiS0_(
	.param .u64 .ptr .align 1 _Z19prepare_data_kernelIfEvPKT_PjPS0_iiiS0__param_0,
	.param .u64 .ptr .align 1 _Z19prepare_data_kernelIfEvPKT_PjPS0_iiiS0__param_1,
	.param .u64 .ptr .align 1 _Z19prepare_data_kernelIfEvPKT_PjPS0_iiiS0__param_2,
	.param .u32 _Z19prepare_data_kernelIfEvPKT_PjPS0_iiiS0__param_3,
	.param .u32 _Z19prepare_data_kernelIfEvPKT_PjPS0_iiiS0__param_4,
	.param .u32 _Z19prepare_data_kernelIfEvPKT_PjPS0_iiiS0__param_5,
	.param .f32 _Z19prepare_data_kernelIfEvPKT_PjPS0_iiiS0__param_6
)
{
	.reg .pred 	%p<5>;
	.reg .b32 	%r<13>;
	.reg .b32 	%f<3>;
	.reg .b64 	%rd<21>;

	ld.param.u64 	%rd6, [_Z19prepare_data_kernelIfEvPKT_PjPS0_iiiS0__param_0];
	ld.param.u64 	%rd7, [_Z19prepare_data_kernelIfEvPKT_PjPS0_iiiS0__param_1];
	ld.param.u64 	%rd8, [_Z19prepare_data_kernelIfEvPKT_PjPS0_iiiS0__param_2];
	ld.param.u32 	%r5, [_Z19prepare_data_kernelIfEvPKT_PjPS0_iiiS0__param_3];
	ld.param.u32 	%r3, [_Z19prepare_data_kernelIfEvPKT_PjPS0_iiiS0__param_4];
	ld.param.u32 	%r4, [_Z19prepare_data_kernelIfEvPKT_PjPS0_iiiS0__param_5];
	ld.param.f32 	%f1, [_Z19prepare_data_kernelIfEvPKT_PjPS0_iiiS0__param_6];
	cvta.to.global.u64 	%rd1, %rd7;
	cvta.to.global.u64 	%rd2, %rd8;
	mov.u32 	%r6, %tid.x;
	mov.u32 	%r7, %ctaid.x;
	mov.u32 	%r8, %ntid.x;
	mad.lo.s32 	%r1, %r7, %r8, %r6;
	mov.u32 	%r9, %tid.y;
	mov.u32 	%r10, %ctaid.y;
	mov.u32 	%r11, %ntid.y;
	mad.lo.s32 	%r2, %r10, %r11, %r9;
	setp.ge.s32 	%p1, %r2, %r5;
	setp.ge.s32 	%p2, %r1, %r4;
	or.pred  	%p3, %p1, %p2;
	@%p3 bra 	$L__BB6_4;
	cvt.u64.u32 	%rd3, %r2;
	cvt.s64.s32 	%rd9, %r4;
	cvt.s64.s32 	%rd4, %r1;
	mad.lo.s64 	%rd5, %rd9, %rd3, %rd4;
	setp.ge.s32 	%p4, %r1, %r3;
	@%p4 bra 	$L__BB6_3;
	cvt.s64.s32 	%rd13, %r3;
	mad.lo.s64 	%rd14, %rd13, %rd3, %rd4;
	cvta.to.global.u64 	%rd15, %rd6;
	shl.b64 	%rd16, %rd14, 2;
	add.s64 	%rd17, %rd15, %rd16;
	ld.global.f32 	%f2, [%rd17];
	shl.b64 	%rd18, %rd5, 2;
	add.s64 	%rd19, %rd2, %rd18;
	st.global.f32 	[%rd19], %f2;
	add.s64 	%rd20, %rd1, %rd18;
	st.global.u32 	[%rd20], %r1;
	bra.uni 	$L__BB6_4;
$L__BB6_3:
	shl.b64 	%rd10, %rd5, 2;
	add.s64 	%rd11, %rd2, %rd10;
	st.global.f32 	[%rd11], %f1;
	add.s64 	%rd12, %rd1, %rd10;
	mov.b32 	%r12, 0;
	st.global.u32 	[%rd12], %r12;
$L__BB6_4:
	ret;

}
	// .globl	_Z19bitonic_sort_kernelIfLb1EEvPT_Pjiii
.visible .entry _Z19bitonic_sort_kernelIfLb1EEvPT_Pjiii(
	.param .u64 .ptr .align 1 _Z19bitonic_sort_kernelIfLb1EEvPT_Pjiii_param_0,
	.param .u64 .ptr .align 1 _Z19bitonic_sort_kernelIfLb1EEvPT_Pjiii_param_1,
	.param .u32 _Z19bitonic_sort_kernelIfLb1EEvPT_Pjiii_param_2,
	.param .u32 _Z19bitonic_sort_kernelIfLb1EEvPT_Pjiii_param_3,
	.param .u32 _Z19bitonic_sort_kernelIfLb1EEvPT_Pjiii_param_4
)
{
	.reg .pred 	%p<9>;
	.reg .b32 	%r<13>;
	.reg .b32 	%f<3>;
	.reg .b64 	%rd<19>;

	ld.param.u64 	%rd5, [_Z19bitonic_sort_kernelIfLb1EEvPT_Pjiii_param_0];
	ld.param.u64 	%rd6, [_Z19bitonic_sort_kernelIfLb1EEvPT_Pjiii_param_1];
	ld.param.u32 	%r3, [_Z19bitonic_sort_kernelIfLb1EEvPT_Pjiii_param_2];
	ld.param.u32 	%r4, [_Z19bitonic_sort_kernelIfLb1EEvPT_Pjiii_param_3];
	ld.param.u32 	%r5, [_Z19bitonic_sort_kernelIfLb1EEvPT_Pjiii_param_4];
	cvta.to.global.u64 	%rd7, %rd6;
	cvta.to.global.u64 	%rd8, %rd5;
	mov.u32 	%r6, %ctaid.y;
	cvt.u64.u32 	%rd9, %r6;
	cvt.s64.s32 	%rd10, %r3;
	mul.lo.s64 	%rd11, %rd10, %rd9;
	shl.b64 	%rd12, %rd11, 2;
	add.s64 	%rd1, %rd8, %rd12;
	add.s64 	%rd2, %rd7, %rd12;
	mov.u32 	%r7, %tid.x;
	mov.u32 	%r8, %ntid.x;
	mov.u32 	%r9, %ctaid.x;
	mad.lo.s32 	%r1, %r8, %r9, %r7;
	setp.ge.u32 	%p1, %r1, %r3;
	@%p1 bra 	$L__BB7_4;
	xor.b32  	%r2, %r4, %r1;
	setp.le.u32 	%p2, %r2, %r1;
	setp.ge.u32 	%p3, %r2, %r3;
	or.pred  	%p4, %p2, %p3;
	@%p4 bra 	$L__BB7_4;
	and.b32  	%r10, %r5, %r1;
	mul.wide.u32 	%rd13, %r1, 4;
	add.s64 	%rd3, %rd1, %rd13;
	ld.global.f32 	%f1, [%rd3];
	mul.wide.u32 	%rd14, %r2, 4;
	add.s64 	%rd4, %rd1, %rd14;
	ld.global.f32 	%f2, [%rd4];
	setp.gt.f32 	%p5, %f1, %f2;
	setp.ne.s32 	%p6, %r10, 0;
	xor.pred  	%p7, %p6, %p5;
	not.pred 	%p8, %p7;
	@%p8 bra 	$L__BB7_4;
	st.global.f32 	[%rd3], %f2;
	st.global.f32 	[%rd4], %f1;
	add.s64 	%rd16, %rd2, %rd13;
	add.s64 	%rd18, %rd2, %rd14;
	ld.global.u32 	%r11, [%rd16];
	ld.global.u32 	%r12, [%rd18];
	st.global.u32 	[%rd16], %r12;
	st.global.u32 	[%rd18], %r11;
$L__BB7_4:
	ret;

}
	// .globl	_Z19bitonic_sort_kernelIfLb0EEvPT_Pjiii
.visible .entry _Z19bitonic_sort_kernelIfLb0EEvPT_Pjiii(
	.param .u64 .ptr .align 1 _Z19bitonic_sort_kernelIfLb0EEvPT_Pjiii_param_0,
	.param .u64 .ptr .align 1 _Z19bitonic_sort_kernelIfLb0EEvPT_Pjiii_param_1,
	.param .u32 _Z19bitonic_sort_kernelIfLb0EEvPT_Pjiii_param_2,
	.param .u32 _Z19bitonic_sort_kernelIfLb0EEvPT_Pjiii_param_3,
	.param .u32 _Z19bitonic_sort_kernelIfLb0EEvPT_Pjiii_param_4
)
{
	.reg .pred 	%p<9>;
	.reg .b32 	%r<13>;
	.reg .b32 	%f<3>;
	.reg .b64 	%rd<19>;

	ld.param.u64 	%rd5, [_Z19bitonic_sort_kernelIfLb0EEvPT_Pjiii_param_0];
	ld.param.u64 	%rd6, [_Z19bitonic_sort_kernelIfLb0EEvPT_Pjiii_param_1];
	ld.param.u32 	%r3, [_Z19bitonic_sort_kernelIfLb0EEvPT_Pjiii_param_2];
	ld.param.u32 	%r4, [_Z19bitonic_sort_kernelIfLb0EEvPT_Pjiii_param_3];
	ld.param.u32 	%r5, [_Z19bitonic_sort_kernelIfLb0EEvPT_Pjiii_param_4];
	cvta.to.global.u64 	%rd7, %rd6;
	cvta.to.global.u64 	%rd8, %rd5;
	mov.u32 	%r6, %ctaid.y;
	cvt.u64.u32 	%rd9, %r6;
	cvt.s64.s32 	%rd10, %r3;
	mul.lo.s64 	%rd11, %rd10, %rd9;
	shl.b64 	%rd12, %rd11, 2;
	add.s64 	%rd1, %rd8, %rd12;
	add.s64 	%rd2, %rd7, %rd12;
	mov.u32 	%r7, %tid.x;
	mov.u32 	%r8, %ntid.x;
	mov.u32 	%r9, %ctaid.x;
	mad.lo.s32 	%r1, %r8, %r9, %r7;
	setp.ge.u32 	%p1, %r1, %r3;
	@%p1 bra 	$L__BB8_4;
	xor.b32  	%r2, %r4, %r1;
	setp.le.u32 	%p2, %r2, %r1;
	setp.ge.u32 	%p3, %r2, %r3;
	or.pred  	%p4, %p2, %p3;
	@%p4 bra 	$L__BB8_4;
	and.b32  	%r10, %r5, %r1;
	mul.wide.u32 	%rd13, %r1, 4;
	add.s64 	%rd3, %rd1, %rd13;
	ld.global.f32 	%f1, [%rd3];
	mul.wide.u32 	%rd14, %r2, 4;
	add.s64 	%rd4, %rd1, %rd14;
	ld.global.f32 	%f2, [%rd4];
	setp.gt.f32 	%p5, %f1, %f2;
	setp.eq.s32 	%p6, %r10, 0;
	xor.pred  	%p7, %p6, %p5;
	not.pred 	%p8, %p7;
	@%p8 bra 	$L__BB8_4;
	st.global.f32 	[%rd3], %f2;
	st.global.f32 	[%rd4], %f1;
	add.s64 	%rd16, %rd2, %rd13;
	add.s64 	%rd18, %rd2, %rd14;
	ld.global.u32 	%r11, [%rd16];
	ld.global.u32 	%r12, [%rd18];
	st.global.u32 	[%rd16], %r12;
	st.global.u32 	[%rd18], %r11;
$L__BB8_4:
	ret;

}
	// .globl	_Z19prepare_data_kernelIdEvPKT_PjPS0_iiiS0_
.visible .entry _Z19prepare_data_kernelIdEvPKT_PjPS0_iiiS0_(
	.param .u64 .ptr .align 1 _Z19prepare_data_kernelIdEvPKT_PjPS0_iiiS0__param_0,
	.param .u64 .ptr .align 1 _Z19prepare_data_kernelIdEvPKT_PjPS0_iiiS0__param_1,
	.param .u64 .ptr .align 1 _Z19prepare_data_kernelIdEvPKT_PjPS0_iiiS0__param_2,
	.param .u32 _Z19prepare_data_kernelIdEvPKT_PjPS0_iiiS0__param_3,
	.param .u32 _Z19prepare_data_kernelIdEvPKT_PjPS0_iiiS0__param_4,
	.param .u32 _Z19prepare_data_kernelIdEvPKT_PjPS0_iiiS0__param_5,
	.param .f64 _Z19prepare_data_kernelIdEvPKT_PjPS0_iiiS0__param_6
)
{
	.reg .pred 	%p<5>;
	.reg .b32 	%r<13>;
	.reg .b64 	%rd<23>;
	.reg .b64 	%fd<3>;

	ld.param.u64 	%rd6, [_Z19prepare_data_kernelIdEvPKT_PjPS0_iiiS0__param_0];
	ld.param.u64 	%rd7, [_Z19prepare_data_kernelIdEvPKT_PjPS0_iiiS0__param_1];
	ld.param.u64 	%rd8, [_Z19prepare_data_kernelIdEvPKT_PjPS0_iiiS0__param_2];
	ld.param.u32 	%r5, [_Z19prepare_data_kernelIdEvPKT_PjPS0_iiiS0__param_3];
	ld.param.u32 	%r3, [_Z19prepare_data_kernelIdEvPKT_PjPS0_iiiS0__param_4];
	ld.param.u32 	%r4, [_Z19prepare_data_kernelIdEvPKT_PjPS0_iiiS0__param_5];
	ld.param.f64 	%fd1, [_Z19prepare_data_kernelIdEvPKT_PjPS0_iiiS0__param_6];
	cvta.to.global.u64 	%rd1, %rd7;
	cvta.to.global.u64 	%rd2, %rd8;
	mov.u32 	%r6, %tid.x;
	mov.u32 	%r7, %ctaid.x;
	mov.u32 	%r8, %ntid.x;
	mad.lo.s32 	%r1, %r7, %r8, %r6;
	mov.u32 	%r9, %tid.y;
	mov.u32 	%r10, %ctaid.y;
	mov.u32 	%r11, %ntid.y;
	mad.lo.s32 	%r2, %r10, %r11, %r9;
	setp.ge.s32 	%p1, %r2, %r5;
	setp.ge.s32 	%p2, %r1, %r4;
	or.pred  	%p3, %p1, %p2;
	@%p3 bra 	$L__BB9_4;
	cvt.u64.u32 	%rd3, %r2;
	cvt.s64.s32 	%rd9, %r4;
	cvt.s64.s32 	%rd4, %r1;
	mad.lo.s64 	%rd5, %rd9, %rd3, %rd4;
	setp.ge.s32 	%p4, %r1, %r3;
	@%p4 bra 	$L__BB9_3;
	cvt.s64.s32 	%rd14, %r3;
	mad.lo.s64 	%rd15, %rd14, %rd3, %rd4;
	cvta.to.global.u64 	%rd16, %rd6;
	shl.b64 	%rd17, %rd15, 3;
	add.s64 	%rd18, %rd16, %rd17;
	ld.global.f64 	%fd2, [%rd18];
	shl.b64 	%rd19, %rd5, 3;
	add.s64 	%rd20, %rd2, %rd19;
	st.global.f64 	[%rd20], %fd2;
	shl.b64 	%rd21, %rd5, 2;
	add.s64 	%rd22, %rd1, %rd21;
	st.global.u32 	[%rd22], %r1;
	bra.uni 	$L__BB9_4;
$L__BB9_3:
	shl.b64 	%rd10, %rd5, 3;
	add.s64 	%rd11, %rd2, %rd10;
	st.global.f64 	[%rd11], %fd1;
	shl.b64 	%rd12, %rd5, 2;
	add.s64 	%rd13, %rd1, %rd12;
	mov.b32 	%r12, 0;
	st.global.u32 	[%rd13], %r12;
$L__BB9_4:
	ret;

}
	// .globl	_Z19bitonic_sort_kernelIdLb1EEvPT_Pjiii
.visible .entry _Z19bitonic_sort_kernelIdLb1EEvPT_Pjiii(
	.param .u64 .ptr .align 1 _Z19bitonic_sort_kernelIdLb1EEvPT_Pjiii_param_0,
	.param .u64 .ptr .align 1 _Z19bitonic_sort_kernelIdLb1EEvPT_Pjiii_param_1,
	.param .u32 _Z19bitonic_sort_kernelIdLb1EEvPT_Pjiii_param_2,
	.param .u32 _Z19bitonic_sort_kernelIdLb1EEvPT_Pjiii_param_3,
	.param .u32 _Z19bitonic_sort_kernelIdLb1EEvPT_Pjiii_param_4
)
{
	.reg .pred 	%p<9>;
	.reg .b32 	%r<13>;
	.reg .b64 	%rd<20>;
	.reg .b64 	%fd<3>;

	ld.param.u64 	%rd5, [_Z19bitonic_sort_kernelIdLb1EEvPT_Pjiii_param_0];
	ld.param.u64 	%rd6, [_Z19bitonic_sort_kernelIdLb1EEvPT_Pjiii_param_1];
	ld.param.u32 	%r3, [_Z19bitonic_sort_kernelIdLb1EEvPT_Pjiii_param_2];
	ld.param.u32 	%r4, [_Z19bitonic_sort_kernelIdLb1EEvPT_Pjiii_param_3];
	ld.param.u32 	%r5, [_Z19bitonic_sort_kernelIdLb1EEvPT_Pjiii_param_4];
	cvta.to.global.u64 	%rd7, %rd6;
	cvta.to.global.u64 	%rd8, %rd5;
	mov.u32 	%r6, %ctaid.y;
	cvt.u64.u32 	%rd9, %r6;
	cvt.s64.s32 	%rd10, %r3;
	mul.lo.s64 	%rd11, %rd10, %rd9;
	shl.b64 	%rd12, %rd11, 3;
	add.s64 	%rd1, %rd8, %rd12;
	shl.b64 	%rd13, %rd11, 2;
	add.s64 	%rd2, %rd7, %rd13;
	mov.u32 	%r7, %tid.x;
	mov.u32 	%r8, %ntid.x;
	mov.u32 	%r9, %ctaid.x;
	mad.lo.s32 	%r1, %r8, %r9, %r7;
	setp.ge.u32 	%p1, %r1, %r3;
	@%p1 bra 	$L__BB10_4;
	xor.b32  	%r2, %r4, %r1;
	setp.le.u32 	%p2, %r2, %r1;
	setp.ge.u32 	%p3, %r2, %r3;
	or.pred  	%p4, %p2, %p3;
	@%p4 bra 	$L__BB10_4;
	and.b32  	%r10, %r5, %r1;
	mul.wide.u32 	%rd14, %r1, 8;
	add.s64 	%rd3, %rd1, %rd14;
	ld.global.f64 	%fd1, [%rd3];
	mul.wide.u32 	%rd15, %r2, 8;
	add.s64 	%rd4, %rd1, %rd15;
	ld.global.f64 	%fd2, [%rd4];
	setp.gt.f64 	%p5, %fd1, %fd2;
	setp.ne.s32 	%p6, %r10, 0;
	xor.pred  	%p7, %p6, %p5;
	not.pred 	%p8, %p7;
	@%p8 bra 	$L__BB10_4;
	st.global.f64 	[%rd3], %fd2;
	st.global.f64 	[%rd4], %fd1;
	mul.wide.u32 	%rd16, %r1, 4;
	add.s64 	%rd17, %rd2, %rd16;
	mul.wide.u32 	%rd18, %r2, 4;
	add.s64 	%rd19, %rd2, %rd18;
	ld.global.u32 	%r11, [%rd17];
	ld.global.u32 	%r12, [%rd19];
	st.global.u32 	[%rd17], %r12;
	st.global.u32 	[%rd19], %r11;
$L__BB10_4:
	ret;

}
	// .globl	_Z19bitonic_sort_kernelIdLb0EEvPT_Pjiii
.visible .entry _Z19bitonic_sort_kernelIdLb0EEvPT_Pjiii(
	.param .u64 .ptr .align 1 _Z19bitonic_sort_kernelIdLb0EEvPT_Pjiii_param_0,
	.param .u64 .ptr .align 1 _Z19bitonic_sort_kernelIdLb0EEvPT_Pjiii_param_1,
	.param .u32 _Z19bitonic_sort_kernelIdLb0EEvPT_Pjiii_param_2,
	.param .u32 _Z19bitonic_sort_kernelIdLb0EEvPT_Pjiii_param_3,
	.param .u32 _Z19bitonic_sort_kernelIdLb0EEvPT_Pjiii_param_4
)
{
	.reg .pred 	%p<9>;
	.reg .b32 	%r<13>;
	.reg .b64 	%rd<20>;
	.reg .b64 	%fd<3>;

	ld.param.u64 	%rd5, [_Z19bitonic_sort_kernelIdLb0EEvPT_Pjiii_param_0];
	ld.param.u64 	%rd6, [_Z19bitonic_sort_kernelIdLb0EEvPT_Pjiii_param_1];
	ld.param.u32 	%r3, [_Z19bitonic_sort_kernelIdLb0EEvPT_Pjiii_param_2];
	ld.param.u32 	%r4, [_Z19bitonic_sort_kernelIdLb0EEvPT_Pjiii_param_3];
	ld.param.u32 	%r5, [_Z19bitonic_sort_kernelIdLb0EEvPT_Pjiii_param_4];
	cvta.to.global.u64 	%rd7, %rd6;
	cvta.to.global.u64 	%rd8, %rd5;
	mov.u32 	%r6, %ctaid.y;
	cvt.u64.u32 	%rd9, %r6;
	cvt.s64.s32 	%rd10, %r3;
	mul.lo.s64 	%rd11, %rd10, %rd9;
	shl.b64 	%rd12, %rd11, 3;
	add.s64 	%rd1, %rd8, %rd12;
	shl.b64 	%rd13, %rd11, 2;
	add.s64 	%rd2, %rd7, %rd13;
	mov.u32 	%r7, %tid.x;
	mov.u32 	%r8, %ntid.x;
	mov.u32 	%r9, %ctaid.x;
	mad.lo.s32 	%r1, %r8, %r9, %r7;
	setp.ge.u32 	%p1, %r1, %r3;
	@%p1 bra 	$L__BB11_4;
	xor.b32  	%r2, %r4, %r1;
	setp.le.u32 	%p2, %r2, %r1;
	setp.ge.u32 	%p3, %r2, %r3;
	or.pred  	%p4, %p2, %p3;
	@%p4 bra 	$L__BB11_4;
	and.b32  	%r10, %r5, %r1;
	mul.wide.u32 	%rd14, %r1, 8;
	add.s64 	%rd3, %rd1, %rd14;
	ld.global.f64 	%fd1, [%rd3];
	mul.wide.u32 	%rd15, %r2, 8;
	add.s64 	%rd4, %rd1, %rd15;
	ld.global.f64 	%fd2, [%rd4];
	setp.gt.f64 	%p5, %fd1, %fd2;
	setp.eq.s32 	%p6, %r10, 0;
	xor.pred  	%p7, %p6, %p5;
	not.pred 	%p8, %p7;
	@%p8 bra 	$L__BB11_4;
	st.global.f64 	[%rd3], %fd2;
	st.global.f64 	[%rd4], %fd1;
	mul.wide.u32 	%rd16, %r1, 4;
	add.s64 	%rd17, %rd2, %rd16;
	mul.wide.u32 	%rd18, %r2, 4;
	add.s64 	%rd19, %rd2, %rd18;
	ld.global.u32 	%r11, [%rd17];
	ld.global.u32 	%r12, [%rd19];
	st.global.u32 	[%rd17], %r12;
	st.global.u32 	[%rd19], %r11;
$L__BB11_4:
	ret;

}
	// .globl	_Z19prepare_data_kernelIhEvPKT_PjPS0_iiiS0_
.visible .entry _Z19prepare_data_kernelIhEvPKT_PjPS0_iiiS0_(
	.param .u64 .ptr .align 1 _Z19prepare_data_kernelIhEvPKT_PjPS0_iiiS0__param_0,
	.param .u64 .ptr .align 1 _Z19prepare_data_kernelIhEvPKT_PjPS0_iiiS0__param_1,
	.param .u64 .ptr .align 1 _Z19prepare_data_kernelIhEvPKT_PjPS0_iiiS0__param_2,
	.param .u32 _Z19prepare_data_kernelIhEvPKT_PjPS0_iiiS0__param_3,
	.param .u32 _Z19prepare_data_kernelIhEvPKT_PjPS0_iiiS0__param_4,
	.param .u32 _Z19prepare_data_kernelIhEvPKT_PjPS0_iiiS0__param_5,
	.param .u8 _Z19prepare_data_kernelIhEvPKT_PjPS0_iiiS0__param_6
)
{
	.reg .pred 	%p<5>;
	.reg .b16 	%rs<3>;
	.reg .b32 	%r<13>;
	.reg .b64 	%rd<20>;

	ld.param.u64 	%rd6, [_Z19prepare_data_kernelIhEvPKT_PjPS0_iiiS0__param_0];
	ld.param.u64 	%rd7, [_Z19prepare_data_kernelIhEvPKT_PjPS0_iiiS0__param_1];
	ld.param.u64 	%rd8, [_Z19prepare_data_kernelIhEvPKT_PjPS0_iiiS0__param_2];
	ld.param.u32 	%r5, [_Z19prepare_data_kernelIhEvPKT_PjPS0_iiiS0__param_3];
	ld.param.u32 	%r3, [_Z19prepare_data_kernelIhEvPKT_PjPS0_iiiS0__param_4];
	ld.param.u32 	%r4, [_Z19prepare_data_kernelIhEvPKT_PjPS0_iiiS0__param_5];
	ld.param.u8 	%rs1, [_Z19prepare_data_kernelIhEvPKT_PjPS0_iiiS0__param_6];
	cvta.to.global.u64 	%rd1, %rd7;
	cvta.to.global.u64 	%rd2, %rd8;
	mov.u32 	%r6, %tid.x;
	mov.u32 	%r7, %ctaid.x;
	mov.u32 	%r8, %ntid.x;
	mad.lo.s32 	%r1, %r7, %r8, %r6;
	mov.u32 	%r9, %tid.y;
	mov.u32 	%r10, %ctaid.y;
	mov.u32 	%r11, %ntid.y;
	mad.lo.s32 	%r2, %r10, %r11, %r9;
	setp.ge.s32 	%p1, %r2, %r5;
	setp.ge.s32 	%p2, %r1, %r4;
	or.pred  	%p3, %p1, %p2;
	@%p3 bra 	$L__BB12_4;
	cvt.u64.u32 	%rd3, %r2;
	cvt.s64.s32 	%rd9, %r4;
	cvt.s64.s32 	%rd4, %r1;
	mad.lo.s64 	%rd5, %rd9, %rd3, %rd4;
	setp.ge.s32 	%p4, %r1, %r3;
	@%p4 bra 	$L__BB12_3;
	cvt.s64.s32 	%rd13, %r3;
	mad.lo.s64 	%rd14, %rd13, %rd3, %rd4;
	cvta.to.global.u64 	%rd15, %rd6;
	add.s64 	%rd16, %rd15, %rd14;
	ld.global.u8 	%rs2, [%rd16];
	add.s64 	%rd17, %rd2, %rd5;
	st.global.u8 	[%rd17], %rs2;
	shl.b64 	%rd18, %rd5, 2;
	add.s64 	%rd19, %rd1, %rd18;
	st.global.u32 	[%rd19], %r1;
	bra.uni 	$L__BB12_4;
$L__BB12_3:
	add.s64 	%rd10, %rd2, %rd5;
	st.global.u8 	[%rd10], %rs1;
	shl.b64 	%rd11, %rd5, 2;
	add.s64 	%rd12, %rd1, %rd11;
	mov.b32 	%r12, 0;
	st.global.u32 	[%rd12], %r12;
$L__BB12_4:
	ret;

}
	// .globl	_Z19bitonic_sort_kernelIhLb1EEvPT_Pjiii
.visible .entry _Z19bitonic_sort_kernelIhLb1EEvPT_Pjiii(
	.param .u64 .ptr .align 1 _Z19bitonic_sort_kernelIhLb1EEvPT_Pjiii_param_0,
	.param .u64 .ptr .align 1 _Z19bitonic_sort_kernelIhLb1EEvPT_Pjiii_param_1,
	.param .u32 _Z19bitonic_sort_kernelIhLb1EEvPT_Pjiii_param_2,
	.param .u32 _Z19bitonic_sort_kernelIhLb1EEvPT_Pjiii_param_3,
	.param .u32 _Z19bitonic_sort_kernelIhLb1EEvPT_Pjiii_param_4
)
{
	.reg .pred 	%p<9>;
	.reg .b16 	%rs<3>;
	.reg .b32 	%r<13>;
	.reg .b64 	%rd<19>;

	ld.param.u64 	%rd5, [_Z19bitonic_sort_kernelIhLb1EEvPT_Pjiii_param_0];
	ld.param.u64 	%rd6, [_Z19bitonic_sort_kernelIhLb1EEvPT_Pjiii_param_1];
	ld.param.u32 	%r3, [_Z19bitonic_sort_kernelIhLb1EEvPT_Pjiii_param_2];
	ld.param.u32 	%r4, [_Z19bitonic_sort_kernelIhLb1EEvPT_Pjiii_param_3];
	ld.param.u32 	%r5, [_Z19bitonic_sort_kernelIhLb1EEvPT_Pjiii_param_4];
	cvta.to.global.u64 	%rd7, %rd6;
	cvta.to.global.u64 	%rd8, %rd5;
	mov.u32 	%r6, %ctaid.y;
	cvt.u64.u32 	%rd9, %r6;
	cvt.s64.s32 	%rd10, %r3;
	mul.lo.s64 	%rd11, %rd10, %rd9;
	add.s64 	%rd1, %rd8, %rd11;
	shl.b64 	%rd12, %rd11, 2;
	add.s64 	%rd2, %rd7, %rd12;
	mov.u32 	%r7, %tid.x;
	mov.u32 	%r8, %ntid.x;
	mov.u32 	%r9, %ctaid.x;
	mad.lo.s32 	%r1, %r8, %r9, %r7;
	setp.ge.u32 	%p1, %r1, %r3;
	@%p1 bra 	$L__BB13_4;
	xor.b32  	%r2, %r4, %r1;
	setp.le.u32 	%p2, %r2, %r1;
	setp.ge.u32 	%p3, %r2, %r3;
	or.pred  	%p4, %p2, %p3;
	@%p4 bra 	$L__BB13_4;
	and.b32  	%r10, %r5, %r1;
	cvt.u64.u32 	%rd13, %r1;
	add.s64 	%rd3, %rd1, %rd13;
	ld.global.u8 	%rs1, [%rd3];
	cvt.u64.u32 	%rd14, %r2;
	add.s64 	%rd4, %rd1, %rd14;
	ld.global.u8 	%rs2, [%rd4];
	setp.gt.u16 	%p5, %rs1, %rs2;
	setp.ne.s32 	%p6, %r10, 0;
	xor.pred  	%p7, %p6, %p5;
	not.pred 	%p8, %p7;
	@%p8 bra 	$L__BB13_4;
	st.global.u8 	[%rd3], %rs2;
	st.global.u8 	[%rd4], %rs1;
	mul.wide.u32 	%rd15, %r1, 4;
	add.s64 	%rd16, %rd2, %rd15;
	mul.wide.u32 	%rd17, %r2, 4;
	add.s64 	%rd18, %rd2, %rd17;
	ld.global.u32 	%r11, [%rd16];
	ld.global.u32 	%r12, [%rd18];
	st.global.u32 	[%rd16], %r12;
	st.global.u32 	[%rd18], %r11;
$L__BB13_4:
	ret;

}
	// .globl	_Z19bitonic_sort_kernelIhLb0EEvPT_Pjiii
.visible .entry _Z19bitonic_sort_kernelIhLb0EEvPT_Pjiii(
	.param .u64 .ptr .align 1 _Z19bitonic_sort_kernelIhLb0EEvPT_Pjiii_param_0,
	.param .u64 .ptr .align 1 _Z19bitonic_sort_kernelIhLb0EEvPT_Pjiii_param_1,
	.param .u32 _Z19bitonic_sort_kernelIhLb0EEvPT_Pjiii_param_2,
	.param .u32 _Z19bitonic_sort_kernelIhLb0EEvPT_Pjiii_param_3,
	.param .u32 _Z19bitonic_sort_kernelIhLb0EEvPT_Pjiii_param_4
)
{
	.reg .pred 	%p<9>;
	.reg .b16 	%rs<3>;
	.reg .b32 	%r<13>;
	.reg .b64 	%rd<19>;

	ld.param.u64 	%rd5, [_Z19bitonic_sort_kernelIhLb0EEvPT_Pjiii_param_0];
	ld.param.u64 	%rd6, [_Z19bitonic_sort_kernelIhLb0EEvPT_Pjiii_param_1];
	ld.param.u32 	%r3, [_Z19bitonic_sort_kernelIhLb0EEvPT_Pjiii_param_2];
	ld.param.u32 	%r4, [_Z19bitonic_sort_kernelIhLb0EEvPT_Pjiii_param_3];
	ld.param.u32 	%r5, [_Z19bitonic_sort_kernelIhLb0EEvPT_Pjiii_param_4];
	cvta.to.global.u64 	%rd7, %rd6;
	cvta.to.global.u64 	%rd8, %rd5;
	mov.u32 	%r6, %ctaid.y;
	cvt.u64.u32 	%rd9, %r6;
	cvt.s64.s32 	%rd10, %r3;
	mul.lo.s64 	%rd11, %rd10, %rd9;
	add.s64 	%rd1, %rd8, %rd11;
	shl.b64 	%rd12, %rd11, 2;
	add.s64 	%rd2, %rd7, %rd12;
	mov.u32 	%r7, %tid.x;
	mov.u32 	%r8, %ntid.x;
	mov.u32 	%r9, %ctaid.x;
	mad.lo.s32 	%r1, %r8, %r9, %r7;
	setp.ge.u32 	%p1, %r1, %r3;
	@%p1 bra 	$L__BB14_4;
	xor.b32  	%r2, %r4, %r1;
	setp.le.u32 	%p2, %r2, %r1;
	setp.ge.u32 	%p3, %r2, %r3;
	or.pred  	%p4, %p2, %p3;
	@%p4 bra 	$L__BB14_4;
	and.b32  	%r10, %r5, %r1;
	cvt.u64.u32 	%rd13, %r1;
	add.s64 	%rd3, %rd1, %rd13;
	ld.global.u8 	%rs1, [%rd3];
	cvt.u64.u32 	%rd14, %r2;
	add.s64 	%rd4, %rd1, %rd14;
	ld.global.u8 	%rs2, [%rd4];
	setp.gt.u16 	%p5, %rs1, %rs2;
	setp.eq.s32 	%p6, %r10, 0;
	xor.pred  	%p7, %p6, %p5;
	not.pred 	%p8, %p7;
	@%p8 bra 	$L__BB14_4;
	st.global.u8 	[%rd3], %rs2;
	st.global.u8 	[%rd4], %rs1;
	mul.wide.u32 	%rd15, %r1, 4;
	add.s64 	%rd16, %rd2, %rd15;
	mul.wide.u32 	%rd17, %r2, 4;
	add.s64 	%rd18, %rd2, %rd17;
	ld.global.u32 	%r11, [%rd16];
	ld.global.u32 	%r12, [%rd18];
	st.global.u32 	[%rd16], %r12;
	st.global.u32 	[%rd18], %r11;
$L__BB14_4:
	ret;

}
	// .globl	_Z19prepare_data_kernelIjEvPKT_PjPS0_iiiS0_
.visible .entry _Z19prepare_data_kernelIjEvPKT_PjPS0_iiiS0_(
	.param .u64 .ptr .align 1 _Z19prepare_data_kernelIjEvPKT_PjPS0_iiiS0__param_0,
	.param .u64 .ptr .align 1 _Z19prepare_data_kernelIjEvPKT_PjPS0_iiiS0__param_1,
	.param .u64 .ptr .align 1 _Z19prepare_data_kernelIjEvPKT_PjPS0_iiiS0__param_2,
	.param .u32 _Z19prepare_data_kernelIjEvPKT_PjPS0_iiiS0__param_3,
	.param .u32 _Z19prepare_data_kernelIjEvPKT_PjPS0_iiiS0__param_4,
	.param .u32 _Z19prepare_data_kernelIjEvPKT_PjPS0_iiiS0__param_5,
	.param .u32 _Z19prepare_data_kernelIjEvPKT_PjPS0_iiiS0__param_6
)
{
	.reg .pred 	%p<5>;
	.reg .b32 	%r<15>;
	.reg .b64 	%rd<21>;

	ld.param.u64 	%rd6, [_Z19prepare_data_kernelIjEvPKT_PjPS0_iiiS0__param_0];
	ld.param.u64 	%rd7, [_Z19prepare_data_kernelIjEvPKT_PjPS0_iiiS0__param_1];
	ld.param.u64 	%rd8, [_Z19prepare_data_kernelIjEvPKT_PjPS0_iiiS0__param_2];
	ld.param.u32 	%r6, [_Z19prepare_data_kernelIjEvPKT_PjPS0_iiiS0__param_3];
	ld.param.u32 	%r3, [_Z19prepare_data_kernelIjEvPKT_PjPS0_iiiS0__param_4];
	ld.param.u32 	%r4, [_Z19prepare_data_kernelIjEvPKT_PjPS0_iiiS0__param_5];
	ld.param.u32 	%r5, [_Z19prepare_data_kernelIjEvPKT_PjPS0_iiiS0__param_6];
	cvta.to.global.u64 	%rd1, %rd7;
	cvta.to.global.u64 	%rd2, %rd8;
	mov.u32 	%r7, %tid.x;
	mov.u32 	%r8, %ctaid.x;
	mov.u32 	%r9, %ntid.x;
	mad.lo.s32 	%r1, %r8, %r9, %r7;
	mov.u32 	%r10, %tid.y;
	mov.u32 	%r11, %ctaid.y;
	mov.u32 	%r12, %ntid.y;
	mad.lo.s32 	%r2, %r11, %r12, %r10;
	setp.ge.s32 	%p1, %r2, %r6;
	setp.ge.s32 	%p2, %r1, %r4;
	or.pred  	%p3, %p1, %p2;
	@%p3 bra 	$L__BB15_4;
	cvt.u64.u32 	%rd3, %r2;
	cvt.s64.s32 	%rd9, %r4;
	cvt.s64.s32 	%rd4, %r1;
	mad.lo.s64 	%rd5, %rd9, %rd3, %rd4;
	setp.ge.s32 	%p4, %r1, %r3;
	@%p4 bra 	$L__BB15_3;
	cvt.s64.s32 	%rd13, %r3;
	mad.lo.s64 	%rd14, %rd13, %rd3, %rd4;
	cvta.to.global.u64 	%rd15, %rd6;
	shl.b64 	%rd16, %rd14, 2;
	add.s64 	%rd17, %rd15, %rd16;
	ld.global.u32 	%r14, [%rd17];
	shl.b64 	%rd18, %rd5, 2;
	add.s64 	%rd19, %rd2, %rd18;
	st.global.u32 	[%rd19], %r14;
	add.s64 	%rd20, %rd1, %rd18;
	st.global.u32 	[%rd20], %r1;
	bra.uni 	$L__BB15_4;
$L__BB15_3:
	shl.b64 	%rd10, %rd5, 2;
	add.s64 	%rd11, %rd2, %rd10;
	st.global.u32 	[%rd11], %r5;
	add.s64 	%rd12, %rd1, %rd10;
	mov.b32 	%r13, 0;
	st.global.u32 	[%rd12], %r13;
$L__BB15_4:
	ret;

}
	// .globl	_Z19bitonic_sort_kernelIjLb1EEvPT_Pjiii
.visible .entry _Z19bitonic_sort_kernelIjLb1EEvPT_Pjiii(
	.param .u64 .ptr .align 1 _Z19bitonic_sort_kernelIjLb1EEvPT_Pjiii_param_0,
	.param .u64 .ptr .align 1 _Z19bitonic_sort_kernelIjLb1EEvPT_Pjiii_param_1,
	.param .u32 _Z19bitonic_sort_kernelIjLb1EEvPT_Pjiii_param_2,
	.param .u32 _Z19bitonic_sort_kernelIjLb1EEvPT_Pjiii_param_3,
	.param .u32 _Z19bitonic_sort_kernelIjLb1EEvPT_Pjiii_param_4
)
{
	.reg .pred 	%p<9>;
	.reg .b32 	%r<15>;
	.reg .b64 	%rd<19>;

	ld.param.u64 	%rd5, [_Z19bitonic_sort_kernelIjLb1EEvPT_Pjiii_param_0];
	ld.param.u64 	%rd6, [_Z19bitonic_sort_kernelIjLb1EEvPT_Pjiii_param_1];
	ld.param.u32 	%r5, [_Z19bitonic_sort_kernelIjLb1EEvPT_Pjiii_param_2];
	ld.param.u32 	%r6, [_Z19bitonic_sort_kernelIjLb1EEvPT_Pjiii_param_3];
	ld.param.u32 	%r7, [_Z19bitonic_sort_kernelIjLb1EEvPT_Pjiii_param_4];
	cvta.to.global.u64 	%rd7, %rd6;
	cvta.to.global.u64 	%rd8, %rd5;
	mov.u32 	%r8, %ctaid.y;
	cvt.u64.u32 	%rd9, %r8;
	cvt.s64.s32 	%rd10, %r5;
	mul.lo.s64 	%rd11, %rd10, %rd9;
	shl.b64 	%rd12, %rd11, 2;
	add.s64 	%rd1, %rd8, %rd12;
	add.s64 	%rd2, %rd7, %rd12;
	mov.u32 	%r9, %tid.x;
	mov.u32 	%r10, %ntid.x;
	mov.u32 	%r11, %ctaid.x;
	mad.lo.s32 	%r1, %r10, %r11, %r9;
	setp.ge.u32 	%p1, %r1, %r5;
	@%p1 bra 	$L__BB16_4;
	xor.b32  	%r2, %r6, %r1;
	setp.le.u32 	%p2, %r2, %r1;
	setp.ge.u32 	%p3, %r2, %r5;
	or.pred  	%p4, %p2, %p3;
	@%p4 bra 	$L__BB16_4;
	and.b32  	%r12, %r7, %r1;
	mul.wide.u32 	%rd13, %r1, 4;
	add.s64 	%rd3, %rd1, %rd13;
	ld.global.u32 	%r3, [%rd3];
	mul.wide.u32 	%rd14, %r2, 4;
	add.s64 	%rd4, %rd1, %rd14;
	ld.global.u32 	%r4, [%rd4];
	setp.gt.u32 	%p5, %r3, %r4;
	setp.ne.s32 	%p6, %r12, 0;
	xor.pred  	%p7, %p6, %p5;
	not.pred 	%p8, %p7;
	@%p8 bra 	$L__BB16_4;
	st.global.u32 	[%rd3], %r4;
	st.global.u32 	[%rd4], %r3;
	add.s64 	%rd16, %rd2, %rd13;
	add.s64 	%rd18, %rd2, %rd14;
	ld.global.u32 	%r13, [%rd16];
	ld.global.u32 	%r14, [%rd18];
	st.global.u32 	[%rd16], %r14;
	st.global.u32 	[%rd18], %r13;
$L__BB16_4:
	ret;

}
	// .globl	_Z19bitonic_sort_kernelIjLb0EEvPT_Pjiii
.visible .entry _Z19bitonic_sort_kernelIjLb0EEvPT_Pjiii(
	.param .u64 .ptr .align 1 _Z19bitonic_sort_kernelIjLb0EEvPT_Pjiii_param_0,
	.param .u64 .ptr .align 1 _Z19bitonic_sort_kernelIjLb0EEvPT_Pjiii_param_1,
	.param .u32 _Z19bitonic_sort_kernelIjLb0EEvPT_Pjiii_param_2,
	.param .u32 _Z19bitonic_sort_kernelIjLb0EEvPT_Pjiii_param_3,
	.param .u32 _Z19bitonic_sort_kernelIjLb0EEvPT_Pjiii_param_4
)
{
	.reg .pred 	%p<9>;
	.reg .b32 	%r<15>;
	.reg .b64 	%rd<19>;

	ld.param.u64 	%rd5, [_Z19bitonic_sort_kernelIjLb0EEvPT_Pjiii_param_0];
	ld.param.u64 	%rd6, [_Z19bitonic_sort_kernelIjLb0EEvPT_Pjiii_param_1];
	ld.param.u32 	%r5, [_Z19bitonic_sort_kernelIjLb0EEvPT_Pjiii_param_2];
	ld.param.u32 	%r6, [_Z19bitonic_sort_kernelIjLb0EEvPT_Pjiii_param_3];
	ld.param.u32 	%r7, [_Z19bitonic_sort_kernelIjLb0EEvPT_Pjiii_param_4];
	cvta.to.global.u64 	%rd7, %rd6;
	cvta.to.global.u64 	%rd8, %rd5;
	mov.u32 	%r8, %ctaid.y;
	cvt.u64.u32 	%rd9, %r8;
	cvt.s64.s32 	%rd10, %r5;
	mul.lo.s64 	%rd11, %rd10, %rd9;
	shl.b64 	%rd12, %rd11, 2;
	add.s64 	%rd1, %rd8, %rd12;
	add.s64 	%rd2, %rd7, %rd12;
	mov.u32 	%r9, %tid.x;
	mov.u32 	%r10, %ntid.x;
	mov.u32 	%r11, %ctaid.x;
	mad.lo.s32 	%r1, %r10, %r11, %r9;
	setp.ge.u32 	%p1, %r1, %r5;
	@%p1 bra 	$L__BB17_4;
	xor.b32  	%r2, %r6, %r1;
	setp.le.u32 	%p2, %r2, %r1;
	setp.ge.u32 	%p3, %r2, %r5;
	or.pred  	%p4, %p2, %p3;
	@%p4 bra 	$L__BB17_4;
	and.b32  	%r12, %r7, %r1;
	mul.wide.u32 	%rd13, %r1, 4;
	add.s64 	%rd3, %rd1, %rd13;
	ld.global.u32 	%r3, [%rd3];
	mul.wide.u32 	%rd14, %r2, 4;
	add.s64 	%rd4, %rd1, %rd14;
	ld.global.u32 	%r4, [%rd4];
	setp.gt.u32 	%p5, %r3, %r4;
	setp.eq.s32 	%p6, %r12, 0;
	xor.pred  	%p7, %p6, %p5;
	not.pred 	%p8, %p7;
	@%p8 bra 	$L__BB17_4;
	st.global.u32 	[%rd3], %r4;
	st.global.u32 	[%rd4], %r3;
	add.s64 	%rd16, %rd2, %rd13;
	add.s64 	%rd18, %rd2, %rd14;
	ld.global.u32 	%r13, [%rd16];
	ld.global.u32 	%r14, [%rd18];
	st.global.u32 	[%rd16], %r14;
	st.global.u32 	[%rd18], %r13;
$L__BB17_4:
	ret;

}
	// .globl	_Z19prepare_data_kernelIlEvPKT_PjPS0_iiiS0_
.visible .entry _Z19prepare_data_kernelIlEvPKT_PjPS0_iiiS0_(
	.param .u64 .ptr .align 1 _Z19prepare_data_kernelIlEvPKT_PjPS0_iiiS0__param_0,
	.param .u64 .ptr .align 1 _Z19prepare_data_kernelIlEvPKT_PjPS0_iiiS0__param_1,
	.param .u64 .ptr .align 1 _Z19prepare_data_kernelIlEvPKT_PjPS0_iiiS0__param_2,
	.param .u32 _Z19prepare_data_kernelIlEvPKT_PjPS0_iiiS0__param_3,
	.param .u32 _Z19prepare_data_kernelIlEvPKT_PjPS0_iiiS0__param_4,
	.param .u32 _Z19prepare_data_kernelIlEvPKT_PjPS0_iiiS0__param_5,
	.param .u64 _Z19prepare_data_kernelIlEvPKT_PjPS0_iiiS0__param_6
)
{
	.reg .pred 	%p<5>;
	.reg .b32 	%r<13>;
	.reg .b64 	%rd<25>;

	ld.param.u64 	%rd6, [_Z19prepare_data_kernelIlEvPKT_PjPS0_iiiS0__param_0];
	ld.param.u64 	%rd8, [_Z19prepare_data_kernelIlEvPKT_PjPS0_iiiS0__param_1];
	ld.param.u64 	%rd9, [_Z19prepare_data_kernelIlEvPKT_PjPS0_iiiS0__param_2];
	ld.param.u32 	%r5, [_Z19prepare_data_kernelIlEvPKT_PjPS0_iiiS0__param_3];
	ld.param.u32 	%r3, [_Z19prepare_data_kernelIlEvPKT_PjPS0_iiiS0__param_4];
	ld.param.u32 	%r4, [_Z19prepare_data_kernelIlEvPKT_PjPS0_iiiS0__param_5];
	ld.param.u64 	%rd7, [_Z19prepare_data_kernelIlEvPKT_PjPS0_iiiS0__param_6];
	cvta.to.global.u64 	%rd1, %rd8;
	cvta.to.global.u64 	%rd2, %rd9;
	mov.u32 	%r6, %tid.x;
	mov.u32 	%r7, %ctaid.x;
	mov.u32 	%r8, %ntid.x;
	mad.lo.s32 	%r1, %r7, %r8, %r6;
	mov.u32 	%r9, %tid.y;
	mov.u32 	%r10, %ctaid.y;
	mov.u32 	%r11, %ntid.y;
	mad.lo.s32 	%r2, %r10, %r11, %r9;
	setp.ge.s32 	%p1, %r2, %r5;
	setp.ge.s32 	%p2, %r1, %r4;
	or.pred  	%p3, %p1, %p2;
	@%p3 bra 	$L__BB18_4;
	cvt.u64.u32 	%rd3, %r2;
	cvt.s64.s32 	%rd10, %r4;
	cvt.s64.s32 	%rd4, %r1;
	mad.lo.s64 	%rd5, %rd10, %rd3, %rd4;
	setp.ge.s32 	%p4, %r1, %r3;
	@%p4 bra 	$L__BB18_3;
	cvt.s64.s32 	%rd15, %r3;
	mad.lo.s64 	%rd16, %rd15, %rd3, %rd4;
	cvta.to.global.u64 	%rd17, %rd6;
	shl.b64 	%rd18, %rd16, 3;
	add.s64 	%rd19, %rd17, %rd18;
	ld.global.u64 	%rd20, [%rd19];
	shl.b64 	%rd21, %rd5, 3;
	add.s64 	%rd22, %rd2, %rd21;
	st.global.u64 	[%rd22], %rd20;
	shl.b64 	%rd23, %rd5, 2;
	add.s64 	%rd24, %rd1, %rd23;
	st.global.u32 	[%rd24], %r1;
	bra.uni 	$L__BB18_4;
$L__BB18_3:
	shl.b64 	%rd11, %rd5, 3;
	add.s64 	%rd12, %rd2, %rd11;
	st.global.u64 	[%rd12], %rd7;
	shl.b64 	%rd13, %rd5, 2;
	add.s64 	%rd14, %rd1, %rd13;
	mov.b32 	%r12, 0;
	st.global.u32 	[%rd14], %r12;
$L__BB18_4:
	ret;

}
	// .globl	_Z19bitonic_sort_kernelIlLb1EEvPT_Pjiii
.visible .entry _Z19bitonic_sort_kernelIlLb1EEvPT_Pjiii(
	.param .u64 .ptr .align 1 _Z19bitonic_sort_kernelIlLb1EEvPT_Pjiii_param_0,
	.param .u64 .ptr .align 1 _Z19bitonic_sort_kernelIlLb1EEvPT_Pjiii_param_1,
	.param .u32 _Z19bitonic_sort_kernelIlLb1EEvPT_Pjiii_param_2,
	.param .u32 _Z19bitonic_sort_kernelIlLb1EEvPT_Pjiii_param_3,
	.param .u32 _Z19bitonic_sort_kernelIlLb1EEvPT_Pjiii_param_4
)
{
	.reg .pred 	%p<9>;
	.reg .b32 	%r<13>;
	.reg .b64 	%rd<22>;

	ld.param.u64 	%rd7, [_Z19bitonic_sort_kernelIlLb1EEvPT_Pjiii_param_0];
	ld.param.u64 	%rd8, [_Z19bitonic_sort_kernelIlLb1EEvPT_Pjiii_param_1];
	ld.param.u32 	%r3, [_Z19bitonic_sort_kernelIlLb1EEvPT_Pjiii_param_2];
	ld.param.u32 	%r4, [_Z19bitonic_sort_kernelIlLb1EEvPT_Pjiii_param_3];
	ld.param.u32 	%r5, [_Z19bitonic_sort_kernelIlLb1EEvPT_Pjiii_param_4];
	cvta.to.global.u64 	%rd9, %rd8;
	cvta.to.global.u64 	%rd10, %rd7;
	mov.u32 	%r6, %ctaid.y;
	cvt.u64.u32 	%rd11, %r6;
	cvt.s64.s32 	%rd12, %r3;
	mul.lo.s64 	%rd13, %rd12, %rd11;
	shl.b64 	%rd14, %rd13, 3;
	add.s64 	%rd1, %rd10, %rd14;
	shl.b64 	%rd15, %rd13, 2;
	add.s64 	%rd2, %rd9, %rd15;
	mov.u32 	%r7, %tid.x;
	mov.u32 	%r8, %ntid.x;
	mov.u32 	%r9, %ctaid.x;
	mad.lo.s32 	%r1, %r8, %r9, %r7;
	setp.ge.u32 	%p1, %r1, %r3;
	@%p1 bra 	$L__BB19_4;
	xor.b32  	%r2, %r4, %r1;
	setp.le.u32 	%p2, %r2, %r1;
	setp.ge.u32 	%p3, %r2, %r3;
	or.pred  	%p4, %p2, %p3;
	@%p4 bra 	$L__BB19_4;
	and.b32  	%r10, %r5, %r1;
	mul.wide.u32 	%rd16, %r1, 8;
	add.s64 	%rd3, %rd1, %rd16;
	ld.global.u64 	%rd4, [%rd3];
	mul.wide.u32 	%rd17, %r2, 8;
	add.s64 	%rd5, %rd1, %rd17;
	ld.global.u64 	%rd6, [%rd5];
	setp.gt.s64 	%p5, %rd4, %rd6;
	setp.ne.s32 	%p6, %r10, 0;
	xor.pred  	%p7, %p6, %p5;
	not.pred 	%p8, %p7;
	@%p8 bra 	$L__BB19_4;
	st.global.u64 	[%rd3], %rd6;
	st.global.u64 	[%rd5], %rd4;
	mul.wide.u32 	%rd18, %r1, 4;
	add.s64 	%rd19, %rd2, %rd18;
	mul.wide.u32 	%rd20, %r2, 4;
	add.s64 	%rd21, %rd2, %rd20;
	ld.global.u32 	%r11, [%rd19];
	ld.global.u32 	%r12, [%rd21];
	st.global.u32 	[%rd19], %r12;
	st.global.u32 	[%rd21], %r11;
$L__BB19_4:
	ret;

}
	// .globl	_Z19bitonic_sort_kernelIlLb0EEvPT_Pjiii
.visible .entry _Z19bitonic_sort_kernelIlLb0EEvPT_Pjiii(
	.param .u64 .ptr .align 1 _Z19bitonic_sort_kernelIlLb0EEvPT_Pjiii_param_0,
	.param .u64 .ptr .align 1 _Z19bitonic_sort_kernelIlLb0EEvPT_Pjiii_param_1,
	.param .u32 _Z19bitonic_sort_kernelIlLb0EEvPT_Pjiii_param_2,
	.param .u32 _Z19bitonic_sort_kernelIlLb0EEvPT_Pjiii_param_3,
	.param .u32 _Z19bitonic_sort_kernelIlLb0EEvPT_Pjiii_param_4
)
{
	.reg .pred 	%p<9>;
	.reg .b32 	%r<13>;
	.reg .b64 	%rd<22>;

	ld.param.u64 	%rd7, [_Z19bitonic_sort_kernelIlLb0EEvPT_Pjiii_param_0];
	ld.param.u64 	%rd8, [_Z19bitonic_sort_kernelIlLb0EEvPT_Pjiii_param_1];
	ld.param.u32 	%r3, [_Z19bitonic_sort_kernelIlLb0EEvPT_Pjiii_param_2];
	ld.param.u32 	%r4, [_Z19bitonic_sort_kernelIlLb0EEvPT_Pjiii_param_3];
	ld.param.u32 	%r5, [_Z19bitonic_sort_kernelIlLb0EEvPT_Pjiii_param_4];
	cvta.to.global.u64 	%rd9, %rd8;
	cvta.to.global.u64 	%rd10, %rd7;
	mov.u32 	%r6, %ctaid.y;
	cvt.u64.u32 	%rd11, %r6;
	cvt.s64.s32 	%rd12, %r3;
	mul.lo.s64 	%rd13, %rd12, %rd11;
	shl.b64 	%rd14, %rd13, 3;
	add.s64 	%rd1, %rd10, %rd14;
	shl.b64 	%rd15, %rd13, 2;
	add.s64 	%rd2, %rd9, %rd15;
	mov.u32 	%r7, %tid.x;
	mov.u32 	%r8, %ntid.x;
	mov.u32 	%r9, %ctaid.x;
	mad.lo.s32 	%r1, %r8, %r9, %r7;
	setp.ge.u32 	%p1, %r1, %r3;
	@%p1 bra 	$L__BB20_4;
	xor.b32  	%r2, %r4, %r1;
	setp.le.u32 	%p2, %r2, %r1;
	setp.ge.u32 	%p3, %r2, %r3;
	or.pred  	%p4, %p2, %p3;
	@%p4 bra 	$L__BB20_4;
	and.b32  	%r10, %r5, %r1;
	mul.wide.u32 	%rd16, %r1, 8;
	add.s64 	%rd3, %rd1, %rd16;
	ld.global.u64 	%rd4, [%rd3];
	mul.wide.u32 	%rd17, %r2, 8;
	add.s64 	%rd5, %rd1, %rd17;
	ld.global.u64 	%rd6, [%rd5];
	setp.gt.s64 	%p5, %rd4, %rd6;
	setp.eq.s32 	%p6, %r10, 0;
	xor.pred  	%p7, %p6, %p5;
	not.pred 	%p8, %p7;
	@%p8 bra 	$L__BB20_4;
	st.global.u64 	[%rd3], %rd6;
	st.global.u64 	[%rd5], %rd4;
	mul.wide.u32 	%rd18, %r1, 4;
	add.s64 	%rd19, %rd2, %rd18;
	mul.wide.u32 	%rd20, %r2, 4;
	add.s64 	%rd21, %rd2, %rd20;
	ld.global.u32 	%r11, [%rd19];
	ld.global.u32 	%r12, [%rd21];
	st.global.u32 	[%rd19], %r12;
	st.global.u32 	[%rd21], %r11;
$L__BB20_4:
	ret;

}


// ===== COMPILED SASS (sm_100) =====

	.target	sm_100

	.elftype	@"ET_EXEC"


//--------------------- .note.nv.tkinfo           --------------------------
	.section	.note.nv.tkinfo,"",@"SHT_NOTE"
	.sectionflags	@"SHF_NOTE_NV_TKINFO"
	.tkinfo
        /*0018*/ 	.word	0x00000002
        /*0030*/ 	.string	""
        /*0030*/ 	.string	"ptxas"
        /*0030*/ 	.string	"Cuda compilation tools, release 13.0, V13.0.88"
        /*0030*/ 	.string	"Build cuda_13.0.r13.0/compiler.36424714_0"
        /*0030*/ 	.string	"-arch sm_100 -m 64 "



//--------------------- .note.nv.cuinfo           --------------------------
	.section	.note.nv.cuinfo,"",@"SHT_NOTE"
	.sectionflags	@"SHF_NOTE_NV_CUINFO"
        /*0018*/ 	.short	0x0002
        /*001a*/ 	.short	0x0064
        /*001c*/ 	.short	0x0082
	.zero		2


//--------------------- .nv.info                  --------------------------
	.section	.nv.info,"",@"SHT_CUDA_INFO"
	.align	4


	//----- nvinfo : EIATTR_REGCOUNT
	.align		4
        /*0000*/ 	.byte	0x04, 0x2f
        /*0002*/ 	.short	(.L_1 - .L_0)
	.align		4
.L_0:
        /*0004*/ 	.word	index@(_Z19prepare_data_kernelI13__nv_bfloat16EvPKT_PjPS1_iiiS1_)
        /*0008*/ 	.word	0x00000012


	//----- nvinfo : EIATTR_FRAME_SIZE
	.align		4
.L_1:
        /*000c*/ 	.byte	0x04, 0x11
        /*000e*/ 	.short	(.L_3 - .L_2)
	.align		4
.L_2:
        /*0010*/ 	.word	index@(_Z19prepare_data_kernelI13__nv_bfloat16EvPKT_PjPS1_iiiS1_)
        /*0014*/ 	.word	0x00000000


	//----- nvinfo : EIATTR_REGCOUNT
	.align		4
.L_3:
        /*0018*/ 	.byte	0x04, 0x2f
        /*001a*/ 	.short	(.L_5 - .L_4)
	.align		4
.L_4:
        /*001c*/ 	.word	index@(_Z19bitonic_sort_kernelI13__nv_bfloat16Lb1EEvPT_Pjiii)
        /*0020*/ 	.word	0x00000012


	//----- nvinfo : EIATTR_FRAME_SIZE
	.align		4
.L_5:
        /*0024*/ 	.byte	0x04, 0x11
        /*0026*/ 	.short	(.L_7 - .L_6)
	.align		4
.L_6:
        /*0028*/ 	.word	index@(_Z19bitonic_sort_kernelI13__nv_bfloat16Lb1EEvPT_Pjiii)
        /*002c*/ 	.word	0x00000000


	//----- nvinfo : EIATTR_REGCOUNT
	.align		4
.L_7:
        /*0030*/ 	.byte	0x04, 0x2f
        /*0032*/ 	.short	(.L_9 - .L_8)
	.align		4
.L_8:
        /*0034*/ 	.word	index@(_Z19bitonic_sort_kernelI13__nv_bfloat16Lb0EEvPT_Pjiii)
        /*0038*/ 	.word	0x00000012


	//----- nvinfo : EIATTR_FRAME_SIZE
	.align		4
.L_9:
        /*003c*/ 	.byte	0x04, 0x11
        /*003e*/ 	.short	(.L_11 - .L_10)
	.align		4
.L_10:
        /*0040*/ 	.word	index@(_Z19bitonic_sort_kernelI13__nv_bfloat16Lb0EEvPT_Pjiii)
        /*0044*/ 	.word	0x00000000


	//----- nvinfo : EIATTR_REGCOUNT
	.align		4
.L_11:
        /*0048*/ 	.byte	0x04, 0x2f
        /*004a*/ 	.short	(.L_13 - .L_12)
	.align		4
.L_12:
        /*004c*/ 	.word	index@(_Z19prepare_data_kernelI6__halfEvPKT_PjPS1_iiiS1_)
        /*0050*/ 	.word	0x00000012


	//----- nvinfo : EIATTR_FRAME_SIZE
	.align		4
.L_13:
        /*0054*/ 	.byte	0x04, 0x11
        /*0056*/ 	.short	(.L_15 - .L_14)
	.align		4
.L_14:
        /*0058*/ 	.word	index@(_Z19prepare_data_kernelI6__halfEvPKT_PjPS1_iiiS1_)
        /*005c*/ 	.word	0x00000000


	//----- nvinfo : EIATTR_REGCOUNT
	.align		4
.L_15:
        /*0060*/ 	.byte	0x04, 0x2f
        /*0062*/ 	.short	(.L_17 - .L_16)
	.align		4
.L_16:
        /*0064*/ 	.word	index@(_Z19bitonic_sort_kernelI6__halfLb1EEvPT_Pjiii)
        /*0068*/ 	.word	0x00000012


	//----- nvinfo : EIATTR_FRAME_SIZE
	.align		4
.L_17:
        /*006c*/ 	.byte	0x04, 0x11
        /*006e*/ 	.short	(.L_19 - .L_18)
	.align		4
.L_18:
        /*0070*/ 	.word	index@(_Z19bitonic_sort_kernelI6__halfLb1EEvPT_Pjiii)
        /*0074*/ 	.word	0x00000000


	//----- nvinfo : EIATTR_REGCOUNT
	.align		4
.L_19:
        /*0078*/ 	.byte	0x04, 0x2f
        /*007a*/ 	.short	(.L_21 - .L_20)
	.align		4
.L_20:
        /*007c*/ 	.word	index@(_Z19bitonic_sort_kernelI6__halfLb0EEvPT_Pjiii)
        /*0080*/ 	.word	0x00000012


	//----- nvinfo : EIATTR_FRAME_SIZE
	.align		4
.L_21:
        /*0084*/ 	.byte	0x04, 0x11
        /*0086*/ 	.short	(.L_23 - .L_22)
	.align		4
.L_22:
        /*0088*/ 	.word	index@(_Z19bitonic_sort_kernelI6__halfLb0EEvPT_Pjiii)
        /*008c*/ 	.word	0x00000000


	//----- nvinfo : EIATTR_REGCOUNT
	.align		4
.L_23:
        /*0090*/ 	.byte	0x04, 0x2f
        /*0092*/ 	.short	(.L_25 - .L_24)
	.align		4
.L_24:
        /*0094*/ 	.word	index@(_Z19prepare_data_kernelIfEvPKT_PjPS0_iiiS0_)
        /*0098*/ 	.word	0x0000000e


	//----- nvinfo : EIATTR_FRAME_SIZE
	.align		4
.L_25:
        /*009c*/ 	.byte	0x04, 0x11
        /*009e*/ 	.short	(.L_27 - .L_26)
	.align		4
.L_26:
        /*00a0*/ 	.word	index@(_Z19prepare_data_kernelIfEvPKT_PjPS0_iiiS0_)
        /*00a4*/ 	.word	0x00000000


	//----- nvinfo : EIATTR_REGCOUNT
	.align		4
.L_27:
        /*00a8*/ 	.byte	0x04, 0x2f
        /*00aa*/ 	.short	(.L_29 - .L_28)
	.align		4
.L_28:
        /*00ac*/ 	.word	index@(_Z19bitonic_sort_kernelIfLb1EEvPT_Pjiii)
        /*00b0*/ 	.word	0x00000012


	//----- nvinfo : EIATTR_FRAME_SIZE
	.align		4
.L_29:
        /*00b4*/ 	.byte	0x04, 0x11
        /*00b6*/ 	.short	(.L_31 - .L_30)
	.align		4
.L_30:
        /*00b8*/ 	.word	index@(_Z19bitonic_sort_kernelIfLb1EEvPT_Pjiii)
        /*00bc*/ 	.word	0x00000000


	//----- nvinfo : EIATTR_REGCOUNT
	.align		4
.L_31:
        /*00c0*/ 	.byte	0x04, 0x2f
        /*00c2*/ 	.short	(.L_33 - .L_32)
	.align		4
.L_32:
        /*00c4*/ 	.word	index@(_Z19bitonic_sort_kernelIfLb0EEvPT_Pjiii)
        /*00c8*/ 	.word	0x00000012


	//----- nvinfo : EIATTR_FRAME_SIZE
	.align		4
.L_33:
        /*00cc*/ 	.byte	0x04, 0x11
        /*00ce*/ 	.short	(.L_35 - .L_34)
	.align		4
.L_34:
        /*00d0*/ 	.word	index@(_Z19bitonic_sort_kernelIfLb0EEvPT_Pjiii)
        /*00d4*/ 	.word	0x00000000


	//----- nvinfo : EIATTR_REGCOUNT
	.align		4
.L_35:
        /*00d8*/ 	.byte	0x04, 0x2f
        /*00da*/ 	.short	(.L_37 - .L_36)
	.align		4
.L_36:
        /*00dc*/ 	.word	index@(_Z19prepare_data_kernelIdEvPKT_PjPS0_iiiS0_)
        /*00e0*/ 	.word	0x00000014


	//----- nvinfo : EIATTR_FRAME_SIZE
	.align		4
.L_37:
        /*00e4*/ 	.byte	0x04, 0x11
        /*00e6*/ 	.short	(.L_39 - .L_38)
	.align		4
.L_38:
        /*00e8*/ 	.word	index@(_Z19prepare_data_kernelIdEvPKT_PjPS0_iiiS0_)
        /*00ec*/ 	.word	0x00000000


	//----- nvinfo : EIATTR_REGCOUNT
	.align		4
.L_39:
        /*00f0*/ 	.byte	0x04, 0x2f
        /*00f2*/ 	.short	(.L_41 - .L_40)
	.align		4
.L_40:
        /*00f4*/ 	.word	index@(_Z19bitonic_sort_kernelIdLb1EEvPT_Pjiii)
        /*00f8*/ 	.word	0x00000014


	//----- nvinfo : EIATTR_FRAME_SIZE
	.align		4
.L_41:
        /*00fc*/ 	.byte	0x04, 0x11
        /*00fe*/ 	.short	(.L_43 - .L_42)
	.align		4
.L_42:
        /*0100*/ 	.word	index@(_Z19bitonic_sort_kernelIdLb1EEvPT_Pjiii)
        /*0104*/ 	.word	0x00000000


	//----- nvinfo : EIATTR_REGCOUNT
	.align		4
.L_43:
        /*0108*/ 	.byte	0x04, 0x2f
        /*010a*/ 	.short	(.L_45 - .L_44)
	.align		4
.L_44:
        /*010c*/ 	.word	index@(_Z19bitonic_sort_kernelIdLb0EEvPT_Pjiii)
        /*0110*/ 	.word	0x00000014


	//----- nvinfo : EIATTR_FRAME_SIZE
	.align		4
.L_45:
        /*0114*/ 	.byte	0x04, 0x11
        /*0116*/ 	.short	(.L_47 - .L_46)
	.align		4
.L_46:
        /*0118*/ 	.word	index@(_Z19bitonic_sort_kernelIdLb0EEvPT_Pjiii)
        /*011c*/ 	.word	0x00000000


	//----- nvinfo : EIATTR_REGCOUNT
	.align		4
.L_47:
        /*0120*/ 	.byte	0x04, 0x2f
        /*0122*/ 	.short	(.L_49 - .L_48)
	.align		4
.L_48:
        /*0124*/ 	.word	index@(_Z19prepare_data_kernelIhEvPKT_PjPS0_iiiS0_)
        /*0128*/ 	.word	0x00000010


	//----- nvinfo : EIATTR_FRAME_SIZE
	.align		4
.L_49:
        /*012c*/ 	.byte	0x04, 0x11
        /*012e*/ 	.short	(.L_51 - .L_50)
	.align		4
.L_50:
        /*0130*/ 	.word	index@(_Z19prepare_data_kernelIhEvPKT_PjPS0_iiiS0_)
        /*0134*/ 	.word	0x00000000


	//----- nvinfo : EIATTR_REGCOUNT
	.align		4
.L_51:
        /*0138*/ 	.byte	0x04, 0x2f
        /*013a*/ 	.short	(.L_53 - .L_52)
	.align		4
.L_52:
        /*013c*/ 	.word	index@(_Z19bitonic_sort_kernelIhLb1EEvPT_Pjiii)
        /*0140*/ 	.word	0x00000012


	//----- nvinfo : EIATTR_FRAME_SIZE
	.align		4
.L_53:
        /*0144*/ 	.byte	0x04, 0x11
        /*0146*/ 	.short	(.L_55 - .L_54)
	.align		4
.L_54:
        /*0148*/ 	.word	index@(_Z19bitonic_sort_kernelIhLb1EEvPT_Pjiii)
        /*014c*/ 	.word	0x00000000


	//----- nvinfo : EIATTR_REGCOUNT
	.align		4
.L_55:
        /*0150*/ 	.byte	0x04, 0x2f
        /*0152*/ 	.short	(.L_57 - .L_56)
	.align		4
.L_56:
        /*0154*/ 	.word	index@(_Z19bitonic_sort_kernelIhLb0EEvPT_Pjiii)
        /*0158*/ 	.word	0x00000012


	//----- nvinfo : EIATTR_FRAME_SIZE
	.align		4
.L_57:
        /*015c*/ 	.byte	0x04, 0x11
        /*015e*/ 	.short	(.L_59 - .L_58)
	.align		4
.L_58:
        /*0160*/ 	.word	index@(_Z19bitonic_sort_kernelIhLb0EEvPT_Pjiii)
        /*0164*/ 	.word	0x00000000


	//----- nvinfo : EIATTR_REGCOUNT
	.align		4
.L_59:
        /*0168*/ 	.byte	0x04, 0x2f
        /*016a*/ 	.short	(.L_61 - .L_60)
	.align		4
.L_60:
        /*016c*/ 	.word	index@(_Z19prepare_data_kernelIjEvPKT_PjPS0_iiiS0_)
        /*0170*/ 	.word	0x0000000e


	//----- nvinfo : EIATTR_FRAME_SIZE
	.align		4
.L_61:
        /*0174*/ 	.byte	0x04, 0x11
        /*0176*/ 	.short	(.L_63 - .L_62)
	.align		4
.L_62:
        /*0178*/ 	.word	index@(_Z19prepare_data_kernelIjEvPKT_PjPS0_iiiS0_)
        /*017c*/ 	.word	0x00000000


	//----- nvinfo : EIATTR_REGCOUNT
	.align		4
.L_63:
        /*0180*/ 	.byte	0x04, 0x2f
        /*0182*/ 	.short	(.L_65 - .L_64)
	.align		4
.L_64:
        /*0184*/ 	.word	index@(_Z19bitonic_sort_kernelIjLb1EEvPT_Pjiii)
        /*0188*/ 	.word	0x00000012


	//----- nvinfo : EIATTR_FRAME_SIZE
	.align		4
.L_65:
        /*018c*/ 	.byte	0x04, 0x11
        /*018e*/ 	.short	(.L_67 - .L_66)
	.align		4
.L_66:
        /*0190*/ 	.word	index@(_Z19bitonic_sort_kernelIjLb1EEvPT_Pjiii)
        /*0194*/ 	.word	0x00000000


	//----- nvinfo : EIATTR_REGCOUNT
	.align		4
.L_67:
        /*0198*/ 	.byte	0x04, 0x2f
        /*019a*/ 	.short	(.L_69 - .L_68)
	.align		4
.L_68:
        /*019c*/ 	.word	index@(_Z19bitonic_sort_kernelIjLb0EEvPT_Pjiii)
        /*01a0*/ 	.word	0x00000012


	//----- nvinfo : EIATTR_FRAME_SIZE
	.align		4
.L_69:
        /*01a4*/ 	.byte	0x04, 0x11
        /*01a6*/ 	.short	(.L_71 - .L_70)
	.align		4
.L_70:
        /*01a8*/ 	.word	index@(_Z19bitonic_sort_kernelIjLb0EEvPT_Pjiii)
        /*01ac*/ 	.word	0x00000000


	//----- nvinfo : EIATTR_REGCOUNT
	.align		4
.L_71:
        /*01b0*/ 	.byte	0x04, 0x2f
        /*01b2*/ 	.short	(.L_73 - .L_72)
	.align		4
.L_72:
        /*01b4*/ 	.word	index@(_Z19prepare_data_kernelIlEvPKT_PjPS0_iiiS0_)
        /*01b8*/ 	.word	0x00000014


	//----- nvinfo : EIATTR_FRAME_SIZE
	.align		4
.L_73:
        /*01bc*/ 	.byte	0x04, 0x11
        /*01be*/ 	.short	(.L_75 - .L_74)
	.align		4
.L_74:
        /*01c0*/ 	.word	index@(_Z19prepare_data_kernelIlEvPKT_PjPS0_iiiS0_)
        /*01c4*/ 	.word	0x00000000


	//----- nvinfo : EIATTR_REGCOUNT
	.align		4
.L_75:
        /*01c8*/ 	.byte	0x04, 0x2f
        /*01ca*/ 	.short	(.L_77 - .L_76)
	.align		4
.L_76:
        /*01cc*/ 	.word	index@(_Z19bitonic_sort_kernelIlLb1EEvPT_Pjiii)
        /*01d0*/ 	.word	0x00000014


	//----- nvinfo : EIATTR_FRAME_SIZE
	.align		4
.L_77:
        /*01d4*/ 	.byte	0x04, 0x11
        /*01d6*/ 	.short	(.L_79 - .L_78)
	.align		4
.L_78:
        /*01d8*/ 	.word	index@(_Z19bitonic_sort_kernelIlLb1EEvPT_Pjiii)
        /*01dc*/ 	.word	0x00000000


	//----- nvinfo : EIATTR_REGCOUNT
	.align		4
.L_79:
        /*01e0*/ 	.byte	0x04, 0x2f
        /*01e2*/ 	.short	(.L_81 - .L_80)
	.align		4
.L_80:
        /*01e4*/ 	.word	index@(_Z19bitonic_sort_kernelIlLb0EEvPT_Pjiii)
        /*01e8*/ 	.word	0x00000014


	//----- nvinfo : EIATTR_FRAME_SIZE
	.align		4
.L_81:
        /*01ec*/ 	.byte	0x04, 0x11
        /*01ee*/ 	.short	(.L_83 - .L_82)
	.align		4
.L_82:
        /*01f0*/ 	.word	index@(_Z19bitonic_sort_kernelIlLb0EEvPT_Pjiii)
        /*01f4*/ 	.word	0x00000000


	//----- nvinfo : EIATTR_MIN_STACK_SIZE
	.align		4
.L_83:
        /*01f8*/ 	.byte	0x04, 0x12
        /*01fa*/ 	.short	(.L_85 - .L_84)
	.align		4
.L_84:
        /*01fc*/ 	.word	index@(_Z19bitonic_sort_kernelIlLb0EEvPT_Pjiii)
        /*0200*/ 	.word	0x00000000


	//----- nvinfo : EIATTR_MIN_STACK_SIZE
	.align		4
.L_85:
        /*0204*/ 	.byte	0x04, 0x12
        /*0206*/ 	.short	(.L_87 - .L_86)
	.align		4
.L_86:
        /*0208*/ 	.word	index@(_Z19bitonic_sort_kernelIlLb1EEvPT_Pjiii)
        /*020c*/ 	.word	0x00000000


	//----- nvinfo : EIATTR_MIN_STACK_SIZE
	.align		4
.L_87:
        /*0210*/ 	.byte	0x04, 0x12
        /*0212*/ 	.short	(.L_89 - .L_88)
	.align		4
.L_88:
        /*0214*/ 	.word	index@(_Z19prepare_data_kernelIlEvPKT_PjPS0_iiiS0_)
        /*0218*/ 	.word	0x00000000


	//----- nvinfo : EIATTR_MIN_STACK_SIZE
	.align		4
.L_89:
        /*021c*/ 	.byte	0x04, 0x12
        /*021e*/ 	.short	(.L_91 - .L_90)
	.align		4
.L_90:
        /*0220*/ 	.word	index@(_Z19bitonic_sort_kernelIjLb0EEvPT_Pjiii)
        /*0224*/ 	.word	0x00000000


	//----- nvinfo : EIATTR_MIN_STACK_SIZE
	.align		4
.L_91:
        /*0228*/ 	.byte	0x04, 0x12
        /*022a*/ 	.short	(.L_93 - .L_92)
	.align		4
.L_92:
        /*022c*/ 	.word	index@(_Z19bitonic_sort_kernelIjLb1EEvPT_Pjiii)
        /*0230*/ 	.word	0x00000000


	//----- nvinfo : EIATTR_MIN_STACK_SIZE
	.align		4
.L_93:
        /*0234*/ 	.byte	0x04, 0x12
        /*0236*/ 	.short	(.L_95 - .L_94)
	.align		4
.L_94:
        /*0238*/ 	.word	index@(_Z19prepare_data_kernelIjEvPKT_PjPS0_iiiS0_)
        /*023c*/ 	.word	0x00000000


	//----- nvinfo : EIATTR_MIN_STACK_SIZE
	.align		4
.L_95:
        /*0240*/ 	.byte	0x04, 0x12
        /*0242*/ 	.short	(.L_97 - .L_96)
	.align		4
.L_96:
        /*0244*/ 	.word	index@(_Z19bitonic_sort_kernelIhLb0EEvPT_Pjiii)
        /*0248*/ 	.word	0x00000000


	//----- nvinfo : EIATTR_MIN_STACK_SIZE
	.align		4
.L_97:
        /*024c*/ 	.byte	0x04, 0x12
        /*024e*/ 	.short	(.L_99 - .L_98)
	.align		4
.L_98:
        /*0250*/ 	.word	index@(_Z19bitonic_sort_kernelIhLb1EEvPT_Pjiii)
        /*0254*/ 	.word	0x00000000


	//----- nvinfo : EIATTR_MIN_STACK_SIZE
	.align		4
.L_99:
        /*0258*/ 	.byte	0x04, 0x12
        /*025a*/ 	.short	(.L_101 - .L_100)
	.align		4
.L_100:
        /*025c*/ 	.word	index@(_Z19prepare_data_kernelIhEvPKT_PjPS0_iiiS0_)
        /*0260*/ 	.word	0x00000000


	//----- nvinfo : EIATTR_MIN_STACK_SIZE
	.align		4
.L_101:
        /*0264*/ 	.byte	0x04, 0x12
        /*0266*/ 	.short	(.L_103 - .L_102)
	.align		4
.L_102:
        /*0268*/ 	.word	index@(_Z19bitonic_sort_kernelIdLb0EEvPT_Pjiii)
        /*026c*/ 	.word	0x00000000


	//----- nvinfo : EIATTR_MIN_STACK_SIZE
	.align		4
.L_103:
        /*0270*/ 	.byte	0x04, 0x12
        /*0272*/ 	.short	(.L_105 - .L_104)
	.align		4
.L_104:
        /*0274*/ 	.word	index@(_Z19bitonic_sort_kernelIdLb1EEvPT_Pjiii)
        /*0278*/ 	.word	0x00000000


	//----- nvinfo : EIATTR_MIN_STACK_SIZE
	.align		4
.L_105:
        /*027c*/ 	.byte	0x04, 0x12
        /*027e*/ 	.short	(.L_107 - .L_106)
	.align		4
.L_106:
        /*0280*/ 	.word	index@(_Z19prepare_data_kernelIdEvPKT_PjPS0_iiiS0_)
        /*0284*/ 	.word	0x00000000


	//----- nvinfo : EIATTR_MIN_STACK_SIZE
	.align		4
.L_107:
        /*0288*/ 	.byte	0x04, 0x12
        /*028a*/ 	.short	(.L_109 - .L_108)
	.align		4
.L_108:
        /*028c*/ 	.word	index@(_Z19bitonic_sort_kernelIfLb0EEvPT_Pjiii)
        /*0290*/ 	.word	0x00000000


	//----- nvinfo : EIATTR_MIN_STACK_SIZE
	.align		4
.L_109:
        /*0294*/ 	.byte	0x04, 0x12
        /*0296*/ 	.short	(.L_111 - .L_110)
	.align		4
.L_110:
        /*0298*/ 	.word	index@(_Z19bitonic_sort_kernelIfLb1EEvPT_Pjiii)
        /*029c*/ 	.word	0x00000000


	//----- nvinfo : EIATTR_MIN_STACK_SIZE
	.align		4
.L_111:
        /*02a0*/ 	.byte	0x04, 0x12
        /*02a2*/ 	.short	(.L_113 - .L_112)
	.align		4
.L_112:
        /*02a4*/ 	.word	index@(_Z19prepare_data_kernelIfEvPKT_PjPS0_iiiS0_)
        /*02a8*/ 	.word	0x00000000


	//----- nvinfo : EIATTR_MIN_STACK_SIZE
	.align		4
.L_113:
        /*02ac*/ 	.byte	0x04, 0x12
        /*02ae*/ 	.short	(.L_115 - .L_114)
	.align		4
.L_114:
        /*02b0*/ 	.word	index@(_Z19bitonic_sort_kernelI6__halfLb0EEvPT_Pjiii)
        /*02b4*/ 	.word	0x00000000


	//----- nvinfo : EIATTR_MIN_STACK_SIZE
	.align		4
.L_115:
        /*02b8*/ 	.byte	0x04, 0x12
        /*02ba*/ 	.short	(.L_117 - .L_116)
	.align		4
.L_116:
        /*02bc*/ 	.word	index@(_Z19bitonic_sort_kernelI6__halfLb1EEvPT_Pjiii)
        /*02c0*/ 	.word	0x00000000


	//----- nvinfo : EIATTR_MIN_STACK_SIZE
	.align		4
.L_117:
        /*02c4*/ 	.byte	0x04, 0x12
        /*02c6*/ 	.short	(.L_119 - .L_118)
	.align		4
.L_118:
        /*02c8*/ 	.word	index@(_Z19prepare_data_kernelI6__halfEvPKT_PjPS1_iiiS1_)
        /*02cc*/ 	.word	0x00000000


	//----- nvinfo : EIATTR_MIN_STACK_SIZE
	.align		4
.L_119:
        /*02d0*/ 	.byte	0x04, 0x12
        /*02d2*/ 	.short	(.L_121 - .L_120)
	.align		4
.L_120:
        /*02d4*/ 	.word	index@(_Z19bitonic_sort_kernelI13__nv_bfloat16Lb0EEvPT_Pjiii)
        /*02d8*/ 	.word	0x00000000


	//----- nvinfo : EIATTR_MIN_STACK_SIZE
	.align		4
.L_121:
        /*02dc*/ 	.byte	0x04, 0x12
        /*02de*/ 	.short	(.L_123 - .L_122)
	.align		4
.L_122:
        /*02e0*/ 	.word	index@(_Z19bitonic_sort_kernelI13__nv_bfloat16Lb1EEvPT_Pjiii)
        /*02e4*/ 	.word	0x00000000


	//----- nvinfo : EIATTR_MIN_STACK_SIZE
	.align		4
.L_123:
        /*02e8*/ 	.byte	0x04, 0x12
        /*02ea*/ 	.short	(.L_125 - .L_124)
	.align		4
.L_124:
        /*02ec*/ 	.word	index@(_Z19prepare_data_kernelI13__nv_bfloat16EvPKT_PjPS1_iiiS1_)
        /*02f0*/ 	.word	0x00000000
.L_125:


//--------------------- .nv.compat                --------------------------
	.section	.nv.compat,"",@"SHT_CUDA_COMPAT_INFO"
	.align	4
        /*0000*/ 	.byte	0x02, 0x09, 0x00, 0x00, 0x02, 0x02, 0x01, 0x00, 0x02, 0x05, 0x05, 0x00, 0x03, 0x07, 0x01, 0x01
        /*0010*/ 	.byte	0x02, 0x03, 0x00, 0x00, 0x02, 0x06, 0x01, 0x00, 0x04, 0x0b, 0x08, 0x00, 0x01, 0x00, 0x00, 0x00
        /*0020*/ 	.byte	0x00, 0x00, 0x00, 0x00


//--------------------- .nv.info._Z19bitonic_sort_kernelIlLb0EEvPT_Pjiii --------------------------
	.section	.nv.info._Z19bitonic_sort_kernelIlLb0EEvPT_Pjiii,"",@"SHT_CUDA_INFO"
	.sectionflags	@""
	.align	4


	//----- nvinfo : EIATTR_CUDA_API_VERSION
	.align		4
        /*0000*/ 	.byte	0x04, 0x37
        /*0002*/ 	.short	(.L_127 - .L_126)
.L_126:
        /*0004*/ 	.word	0x00000082


	//----- nvinfo : EIATTR_KPARAM_INFO
	.align		4
.L_127:
        /*0008*/ 	.byte	0x04, 0x17
        /*000a*/ 	.short	(.L_129 - .L_128)
.L_128:
        /*000c*/ 	.word	0x00000000
        /*0010*/ 	.short	0x0004
        /*0012*/ 	.short	0x0018
        /*0014*/ 	.byte	0x00, 0xf0, 0x11, 0x00


	//----- nvinfo : EIATTR_KPARAM_INFO
	.align		4
.L_129:
        /*0018*/ 	.byte	0x04, 0x17
        /*001a*/ 	.short	(.L_131 - .L_130)
.L_130:
        /*001c*/ 	.word	0x00000000
        /*0020*/ 	.short	0x0003
        /*0022*/ 	.short	0x0014
        /*0024*/ 	.byte	0x00, 0xf0, 0x11, 0x00


	//----- nvinfo : EIATTR_KPARAM_INFO
	.align		4
.L_131:
        /*0028*/ 	.byte	0x04, 0x17
        /*002a*/ 	.short	(.L_133 - .L_132)
.L_132:
        /*002c*/ 	.word	0x00000000
        /*0030*/ 	.short	0x0002
        /*0032*/ 	.short	0x0010
        /*0034*/ 	.byte	0x00, 0xf0, 0x11, 0x00


	//----- nvinfo : EIATTR_KPARAM_INFO
	.align		4
.L_133:
        /*0038*/ 	.byte	0x04, 0x17
        /*003a*/ 	.short	(.L_135 - .L_134)
.L_134:
        /*003c*/ 	.word	0x00000000
        /*0040*/ 	.short	0x0001
        /*0042*/ 	.short	0x0008
        /*0044*/ 	.byte	0x00, 0xf5, 0x21, 0x00


	//----- nvinfo : EIATTR_KPARAM_INFO
	.align		4
.L_135:
        /*0048*/ 	.byte	0x04, 0x17
        /*004a*/ 	.short	(.L_137 - .L_136)
.L_136:
        /*004c*/ 	.word	0x00000000
        /*0050*/ 	.short	0x0000
        /*0052*/ 	.short	0x0000
        /*0054*/ 	.byte	0x00, 0xf5, 0x21, 0x00


	//----- nvinfo : EIATTR_SPARSE_MMA_MASK
	.align		4
.L_137:
        /*0058*/ 	.byte	0x03, 0x50
        /*005a*/ 	.short	0x0000


	//----- nvinfo : EIATTR_MAXREG_COUNT
	.align		4
        /*005c*/ 	.byte	0x03, 0x1b
        /*005e*/ 	.short	0x00ff


	//----- nvinfo : EIATTR_MERCURY_ISA_VERSION
	.align		4
        /*0060*/ 	.byte	0x03, 0x5f
        /*0062*/ 	.short	0x0101


	//----- nvinfo : EIATTR_VRC_CTA_INIT_COUNT
	.align		4
        /*0064*/ 	.byte	0x02, 0x4a
	.zero		1
	.zero		1


	//----- nvinfo : EIATTR_EXIT_INSTR_OFFSETS
	.align		4
        /*0068*/ 	.byte	0x04, 0x1c
        /*006a*/ 	.short	(.L_139 - .L_138)


	//   ....[0]....
.L_138:
        /*006c*/ 	.word	0x00000150


	//   ....[1]....
        /*0070*/ 	.word	0x000001a0


	//   ....[2]....
        /*0074*/ 	.word	0x00000240


	//   ....[3]....
        /*0078*/ 	.word	0x000002d0


	//----- nvinfo : EIATTR_CBANK_PARAM_SIZE
	.align		4
.L_139:
        /*007c*/ 	.byte	0x03, 0x19
        /*007e*/ 	.short	0x001c


	//----- nvinfo : EIATTR_PARAM_CBANK
	.align		4
        /*0080*/ 	.byte	0x04, 0x0a
        /*0082*/ 	.short	(.L_141 - .L_140)
	.align		4
.L_140:
        /*0084*/ 	.word	index@(.nv.constant0._Z19bitonic_sort_kernelIlLb0EEvPT_Pjiii)
        /*0088*/ 	.short	0x0380
        /*008a*/ 	.short	0x001c


	//----- nvinfo : EIATTR_SW_WAR
	.align		4
.L_141:
        /*008c*/ 	.byte	0x04, 0x36
        /*008e*/ 	.short	(.L_143 - .L_142)
.L_142:
        /*0090*/ 	.word	0x00000008
.L_143:


//--------------------- .nv.info._Z19bitonic_sort_kernelIlLb1EEvPT_Pjiii --------------------------
	.section	.nv.info._Z19bitonic_sort_kernelIlLb1EEvPT_Pjiii,"",@"SHT_CUDA_INFO"
	.sectionflags	@""
	.align	4


	//----- nvinfo : EIATTR_CUDA_API_VERSION
	.align		4
        /*0000*/ 	.byte	0x04, 0x37
        /*0002*/ 	.short	(.L_145 - .L_144)
.L_144:
        /*0004*/ 	.word	0x00000082


	//----- nvinfo : EIATTR_KPARAM_INFO
	.align		4
.L_145:
        /*0008*/ 	.byte	0x04, 0x17
        /*000a*/ 	.short	(.L_147 - .L_146)
.L_146:
        /*000c*/ 	.word	0x00000000
        /*0010*/ 	.short	0x0004
        /*0012*/ 	.short	0x0018
        /*0014*/ 	.byte	0x00, 0xf0, 0x11, 0x00


	//----- nvinfo : EIATTR_KPARAM_INFO
	.align		4
.L_147:
        /*0018*/ 	.byte	0x04, 0x17
        /*001a*/ 	.short	(.L_149 - .L_148)
.L_148:
        /*001c*/ 	.word	0x00000000
        /*0020*/ 	.short	0x0003
        /*0022*/ 	.short	0x0014
        /*0024*/ 	.byte	0x00, 0xf0, 0x11, 0x00


	//----- nvinfo : EIATTR_KPARAM_INFO
	.align		4
.L_149:
        /*0028*/ 	.byte	0x04, 0x17
        /*002a*/ 	.short	(.L_151 - .L_150)
.L_150:
        /*002c*/ 	.word	0x00000000
        /*0030*/ 	.short	0x0002
        /*0032*/ 	.short	0x0010
        /*0034*/ 	.byte	0x00, 0xf0, 0x11, 0x00


	//----- nvinfo : EIATTR_KPARAM_INFO
	.align		4
.L_151:
        /*0038*/ 	.byte	0x04, 0x17
        /*003a*/ 	.short	(.L_153 - .L_152)
.L_152:
        /*003c*/ 	.word	0x00000000
        /*0040*/ 	.short	0x0001
        /*0042*/ 	.short	0x0008
        /*0044*/ 	.byte	0x00, 0xf5, 0x21, 0x00


	//----- nvinfo : EIATTR_KPARAM_INFO
	.align		4
.L_153:
        /*0048*/ 	.byte	0x04, 0x17
        /*004a*/ 	.short	(.L_155 - .L_154)
.L_154:
        /*004c*/ 	.word	0x00000000
        /*0050*/ 	.short	0x0000
        /*0052*/ 	.short	0x0000
        /*0054*/ 	.byte	0x00, 0xf5, 0x21, 0x00


	//----- nvinfo : EIATTR_SPARSE_MMA_MASK
	.align		4
.L_155:
        /*0058*/ 	.byte	0x03, 0x50
        /*005a*/ 	.short	0x0000


	//----- nvinfo : EIATTR_MAXREG_COUNT
	.align		4
        /*005c*/ 	.byte	0x03, 0x1b
        /*005e*/ 	.short	0x00ff


	//----- nvinfo : EIATTR_MERCURY_ISA_VERSION
	.align		4
        /*0060*/ 	.byte	0x03, 0x5f
        /*0062*/ 	.short	0x0101


	//----- nvinfo : EIATTR_VRC_CTA_INIT_COUNT
	.align		4
        /*0064*/ 	.byte	0x02, 0x4a
	.zero		1
	.zero		1


	//----- nvinfo : EIATTR_EXIT_INSTR_OFFSETS
	.align		4
        /*0068*/ 	.byte	0x04, 0x1c
        /*006a*/ 	.short	(.L_157 - .L_156)


	//   ....[0]....
.L_156:
        /*006c*/ 	.word	0x00000150


	//   ....[1]....
        /*0070*/ 	.word	0x000001a0


	//   ....[2]....
        /*0074*/ 	.word	0x00000240


	//   ....[3]....
        /*0078*/ 	.word	0x000002d0


	//----- nvinfo : EIATTR_CBANK_PARAM_SIZE
	.align		4
.L_157:
        /*007c*/ 	.byte	0x03, 0x19
        /*007e*/ 	.short	0x001c


	//----- nvinfo : EIATTR_PARAM_CBANK
	.align		4
        /*0080*/ 	.byte	0x04, 0x0a
        /*0082*/ 	.short	(.L_159 - .L_158)
	.align		4
.L_158:
        /*0084*/ 	.word	index@(.nv.constant0._Z19bitonic_sort_kernelIlLb1EEvPT_Pjiii)
        /*0088*/ 	.short	0x0380
        /*008a*/ 	.short	0x001c


	//----- nvinfo : EIATTR_SW_WAR
	.align		4
.L_159:
        /*008c*/ 	.byte	0x04, 0x36
        /*008e*/ 	.short	(.L_161 - .L_160)
.L_160:
        /*0090*/ 	.word	0x00000008
.L_161:


//--------------------- .nv.info._Z19prepare_data_kernelIlEvPKT_PjPS0_iiiS0_ --------------------------
	.section	.nv.info._Z19prepare_data_kernelIlEvPKT_PjPS0_iiiS0_,"",@"SHT_CUDA_INFO"
	.sectionflags	@""
	.align	4


	//----- nvinfo : EIATTR_CUDA_API_VERSION
	.align		4
        /*0000*/ 	.byte	0x04, 0x37
        /*0002*/ 	.short	(.L_163 - .L_162)
.L_162:
        /*0004*/ 	.word	0x00000082


	//----- nvinfo : EIATTR_KPARAM_INFO
	.align		4
.L_163:
        /*0008*/ 	.byte	0x04, 0x17
        /*000a*/ 	.short	(.L_165 - .L_164)
.L_164:
        /*000c*/ 	.word	0x00000000
        /*0010*/ 	.short	0x0006
        /*0012*/ 	.short	0x0028
        /*0014*/ 	.byte	0x00, 0xf0, 0x21, 0x00


	//----- nvinfo : EIATTR_KPARAM_INFO
	.align		4
.L_165:
        /*0018*/ 	.byte	0x04, 0x17
        /*001a*/ 	.short	(.L_167 - .L_166)
.L_166:
        /*001c*/ 	.word	0x00000000
        /*0020*/ 	.short	0x0005
        /*0022*/ 	.short	0x0020
        /*0024*/ 	.byte	0x00, 0xf0, 0x11, 0x00


	//----- nvinfo : EIATTR_KPARAM_INFO
	.align		4
.L_167:
        /*0028*/ 	.byte	0x04, 0x17
        /*002a*/ 	.short	(.L_169 - .L_168)
.L_168:
        /*002c*/ 	.word	0x00000000
        /*0030*/ 	.short	0x0004
        /*0032*/ 	.short	0x001c
        /*0034*/ 	.byte	0x00, 0xf0, 0x11, 0x00


	//----- nvinfo : EIATTR_KPARAM_INFO
	.align		4
.L_169:
        /*0038*/ 	.byte	0x04, 0x17
        /*003a*/ 	.short	(.L_171 - .L_170)
.L_170:
        /*003c*/ 	.word	0x00000000
        /*0040*/ 	.short	0x0003
        /*0042*/ 	.short	0x0018
        /*0044*/ 	.byte	0x00, 0xf0, 0x11, 0x00


	//----- nvinfo : EIATTR_KPARAM_INFO
	.align		4
.L_171:
        /*0048*/ 	.byte	0x04, 0x17
        /*004a*/ 	.short	(.L_173 - .L_172)
.L_172:
        /*004c*/ 	.word	0x00000000
        /*0050*/ 	.short	0x0002
        /*0052*/ 	.short	0x0010
        /*0054*/ 	.byte	0x00, 0xf5, 0x21, 0x00


	//----- nvinfo : EIATTR_KPARAM_INFO
	.align		4
.L_173:
        /*0058*/ 	.byte	0x04, 0x17
        /*005a*/ 	.short	(.L_175 - .L_174)
.L_174:
        /*005c*/ 	.word	0x00000000
        /*0060*/ 	.short	0x0001
        /*0062*/ 	.short	0x0008
        /*0064*/ 	.byte	0x00, 0xf5, 0x21, 0x00


	//----- nvinfo : EIATTR_KPARAM_INFO
	.align		4
.L_175:
        /*0068*/ 	.byte	0x04, 0x17
        /*006a*/ 	.short	(.L_177 - .L_176)
.L_176:
        /*006c*/ 	.word	0x00000000
        /*0070*/ 	.short	0x0000
        /*0072*/ 	.short	0x0000
        /*0074*/ 	.byte	0x00, 0xf5, 0x21, 0x00


	//----- nvinfo : EIATTR_SPARSE_MMA_MASK
	.align		4
.L_177:
        /*0078*/ 	.byte	0x03, 0x50
        /*007a*/ 	.short	0x0000


	//----- nvinfo : EIATTR_MAXREG_COUNT
	.align		4
        /*007c*/ 	.byte	0x03, 0x1b
        /*007e*/ 	.short	0x00ff


	//----- nvinfo : EIATTR_MERCURY_ISA_VERSION
	.align		4
        /*0080*/ 	.byte	0x03, 0x5f
        /*0082*/ 	.short	0x0101


	//----- nvinfo : EIATTR_VRC_CTA_INIT_COUNT
	.align		4
        /*0084*/ 	.byte	0x02, 0x4a
	.zero		1
	.zero		1


	//----- nvinfo : EIATTR_EXIT_INSTR_OFFSETS
	.align		4
        /*0088*/ 	.byte	0x04, 0x1c
        /*008a*/ 	.short	(.L_179 - .L_178)


	//   ....[0]....
.L_178:
        /*008c*/ 	.word	0x000000d0


	//   ....[1]....
        /*0090*/ 	.word	0x00000260


	//   ....[2]....
        /*0094*/ 	.word	0x00000300


	//----- nvinfo : EIATTR_CBANK_PARAM_SIZE
	.align		4
.L_179:
        /*0098*/ 	.byte	0x03, 0x19
        /*009a*/ 	.short	0x0030


	//----- nvinfo : EIATTR_PARAM_CBANK
	.align		4
        /*009c*/ 	.byte	0x04, 0x0a
        /*009e*/ 	.short	(.L_181 - .L_180)
	.align		4
.L_180:
        /*00a0*/ 	.word	index@(.nv.constant0._Z19prepare_data_kernelIlEvPKT_PjPS0_iiiS0_)
        /*00a4*/ 	.short	0x0380
        /*00a6*/ 	.short	0x0030


	//----- nvinfo : EIATTR_SW_WAR
	.align		4
.L_181:
        /*00a8*/ 	.byte	0x04, 0x36
        /*00aa*/ 	.short	(.L_183 - .L_182)
.L_182:
        /*00ac*/ 	.word	0x00000008
.L_183:


//--------------------- .nv.info._Z19bitonic_sort_kernelIjLb0EEvPT_Pjiii --------------------------
	.section	.nv.info._Z19bitonic_sort_kernelIjLb0EEvPT_Pjiii,"",@"SHT_CUDA_INFO"
	.sectionflags	@""
	.align	4


	//----- nvinfo : EIATTR_CUDA_API_VERSION
	.align		4
        /*0000*/ 	.byte	0x04, 0x37
        /*0002*/ 	.short	(.L_185 - .L_184)
.L_184:
        /*0004*/ 	.word	0x00000082


	//----- nvinfo : EIATTR_KPARAM_INFO
	.align		4
.L_185:
        /*0008*/ 	.byte	0x04, 0x17
        /*000a*/ 	.short	(.L_187 - .L_186)
.L_186:
        /*000c*/ 	.word	0x00000000
        /*0010*/ 	.short	0x0004
        /*0012*/ 	.short	0x0018
        /*0014*/ 	.byte	0x00, 0xf0, 0x11, 0x00


	//----- nvinfo : EIATTR_KPARAM_INFO
	.align		4
.L_187:
        /*0018*/ 	.byte	0x04, 0x17
        /*001a*/ 	.short	(.L_189 - .L_188)
.L_188:
        /*001c*/ 	.word	0x00000000
        /*0020*/ 	.short	0x0003
        /*0022*/ 	.short	0x0014
        /*0024*/ 	.byte	0x00, 0xf0, 0x11, 0x00


	//----- nvinfo : EIATTR_KPARAM_INFO
	.align		4
.L_189:
        /*0028*/ 	.byte	0x04, 0x17
        /*002a*/ 	.short	(.L_191 - .L_190)
.L_190:
        /*002c*/ 	.word	0x00000000
        /*0030*/ 	.short	0x0002
        /*0032*/ 	.short	0x0010
        /*0034*/ 	.byte	0x00, 0xf0, 0x11, 0x00


	//----- nvinfo : EIATTR_KPARAM_INFO
	.align		4
.L_191:
        /*0038*/ 	.byte	0x04, 0x17
        /*003a*/ 	.short	(.L_193 - .L_192)
.L_192:
        /*003c*/ 	.word	0x00000000
        /*0040*/ 	.short	0x0001
        /*0042*/ 	.short	0x0008
        /*0044*/ 	.byte	0x00, 0xf5, 0x21, 0x00


	//----- nvinfo : EIATTR_KPARAM_INFO
	.align		4
.L_193:
        /*0048*/ 	.byte	0x04, 0x17
        /*004a*/ 	.short	(.L_195 - .L_194)
.L_194:
        /*004c*/ 	.word	0x00000000
        /*0050*/ 	.short	0x0000
        /*0052*/ 	.short	0x0000
        /*0054*/ 	.byte	0x00, 0xf5, 0x21, 0x00


	//----- nvinfo : EIATTR_SPARSE_MMA_MASK
	.align		4
.L_195:
        /*0058*/ 	.byte	0x03, 0x50
        /*005a*/ 	.short	0x0000


	//----- nvinfo : EIATTR_MAXREG_COUNT
	.align		4
        /*005c*/ 	.byte	0x03, 0x1b
        /*005e*/ 	.short	0x00ff


	//----- nvinfo : EIATTR_MERCURY_ISA_VERSION
	.align		4
        /*0060*/ 	.byte	0x03, 0x5f
        /*0062*/ 	.short	0x0101


	//----- nvinfo : EIATTR_VRC_CTA_INIT_COUNT
	.align		4
        /*0064*/ 	.byte	0x02, 0x4a
	.zero		1
	.zero		1


	//----- nvinfo : EIATTR_EXIT_INSTR_OFFSETS
	.align		4
        /*0068*/ 	.byte	0x04, 0x1c
        /*006a*/ 	.short	(.L_197 - .L_196)


	//   ....[0]....
.L_196:
        /*006c*/ 	.word	0x00000170


	//   ....[1]....
        /*0070*/ 	.word	0x000001c0


	//   ....[2]....
        /*0074*/ 	.word	0x00000250


	//   ....[3]....
        /*0078*/ 	.word	0x000002e0


	//----- nvinfo : EIATTR_CBANK_PARAM_SIZE
	.align		4
.L_197:
        /*007c*/ 	.byte	0x03, 0x19
        /*007e*/ 	.short	0x001c


	//----- nvinfo : EIATTR_PARAM_CBANK
	.align		4
        /*0080*/ 	.byte	0x04, 0x0a
        /*0082*/ 	.short	(.L_199 - .L_198)
	.align		4
.L_198:
        /*0084*/ 	.word	index@(.nv.constant0._Z19bitonic_sort_kernelIjLb0EEvPT_Pjiii)
        /*0088*/ 	.short	0x0380
        /*008a*/ 	.short	0x001c


	//----- nvinfo : EIATTR_SW_WAR
	.align		4
.L_199:
        /*008c*/ 	.byte	0x04, 0x36
        /*008e*/ 	.short	(.L_201 - .L_200)
.L_200:
        /*0090*/ 	.word	0x00000008
.L_201:


//--------------------- .nv.info._Z19bitonic_sort_kernelIjLb1EEvPT_Pjiii --------------------------
	.section	.nv.info._Z19bitonic_sort_kernelIjLb1EEvPT_Pjiii,"",@"SHT_CUDA_INFO"
	.sectionflags	@""
	.align	4


	//----- nvinfo : EIATTR_CUDA_API_VERSION
	.align		4
        /*0000*/ 	.byte	0x04, 0x37
        /*0002*/ 	.short	(.L_203 - .L_202)
.L_202:
        /*0004*/ 	.word	0x00000082


	//----- nvinfo : EIATTR_KPARAM_INFO
	.align		4
.L_203:
        /*0008*/ 	.byte	0x04, 0x17
        /*000a*/ 	.short	(.L_205 - .L_204)
.L_204:
        /*000c*/ 	.word	0x00000000
        /*0010*/ 	.short	0x0004
        /*0012*/ 	.short	0x0018
        /*0014*/ 	.byte	0x00, 0xf0, 0x11, 0x00


	//----- nvinfo : EIATTR_KPARAM_INFO
	.align		4
.L_205:
        /*0018*/ 	.byte	0x04, 0x17
        /*001a*/ 	.short	(.L_207 - .L_206)
.L_206:
        /*001c*/ 	.word	0x00000000
        /*0020*/ 	.short	0x0003
        /*0022*/ 	.short	0x0014
        /*0024*/ 	.byte	0x00, 0xf0, 0x11, 0x00


	//----- nvinfo : EIATTR_KPARAM_INFO
	.align		4
.L_207:
        /*0028*/ 	.byte	0x04, 0x17
        /*002a*/ 	.short	(.L_209 - .L_208)
.L_208:
        /*002c*/ 	.word	0x00000000
        /*0030*/ 	.short	0x0002
        /*0032*/ 	.short	0x0010
        /*0034*/ 	.byte	0x00, 0xf0, 0x11, 0x00


	//----- nvinfo : EIATTR_KPARAM_INFO
	.align		4
.L_209:
        /*0038*/ 	.byte	0x04, 0x17
        /*003a*/ 	.short	(.L_211 - .L_210)
.L_210:
        /*003c*/ 	.word	0x00000000
        /*0040*/ 	.short	0x0001
        /*0042*/ 	.short	0x0008
        /*0044*/ 	.byte	0x00, 0xf5, 0x21, 0x00


	//----- nvinfo : EIATTR_KPARAM_INFO
	.align		4
.L_211:
        /*0048*/ 	.byte	0x04, 0x17
        /*004a*/ 	.short	(.L_213 - .L_212)
.L_212:
        /*004c*/ 	.word	0x00000000
        /*0050*/ 	.short	0x0000
        /*0052*/ 	.short	0x0000
        /*0054*/ 	.byte	0x00, 0xf5, 0x21, 0x00


	//----- nvinfo : EIATTR_SPARSE_MMA_MASK
	.align		4
.L_213:
        /*0058*/ 	.byte	0x03, 0x50
        /*005a*/ 	.short	0x0000


	//----- nvinfo : EIATTR_MAXREG_COUNT
	.align		4
        /*005c*/ 	.byte	0x03, 0x1b
        /*005e*/ 	.short	0x00ff


	//----- nvinfo : EIATTR_MERCURY_ISA_VERSION
	.align		4
        /*0060*/ 	.byte	0x03, 0x5f
        /*0062*/ 	.short	0x0101


	//----- nvinfo : EIATTR_VRC_CTA_INIT_COUNT
	.align		4
        /*0064*/ 	.byte	0x02, 0x4a
	.zero		1
	.zero		1


	//----- nvinfo : EIATTR_EXIT_INSTR_OFFSETS
	.align		4
        /*0068*/ 	.byte	0x04, 0x1c
        /*006a*/ 	.short	(.L_215 - .L_214)


	//   ....[0]....
.L_214:
        /*006c*/ 	.word	0x00000170


	//   ....[1]....
        /*0070*/ 	.word	0x000001c0


	//   ....[2]....
        /*0074*/ 	.word	0x00000250


	//   ....[3]....
        /*0078*/ 	.word	0x000002e0


	//----- nvinfo : EIATTR_CBANK_PARAM_SIZE
	.align		4
.L_215:
        /*007c*/ 	.byte	0x03, 0x19
        /*007e*/ 	.short	0x001c


	//----- nvinfo : EIATTR_PARAM_CBANK
	.align		4
        /*0080*/ 	.byte	0x04, 0x0a
        /*0082*/ 	.short	(.L_217 - .L_216)
	.align		4
.L_216:
        /*0084*/ 	.word	index@(.nv.constant0._Z19bitonic_sort_kernelIjLb1EEvPT_Pjiii)
        /*0088*/ 	.short	0x0380
        /*008a*/ 	.short	0x001c


	//----- nvinfo : EIATTR_SW_WAR
	.align		4
.L_217:
        /*008c*/ 	.byte	0x04, 0x36
        /*008e*/ 	.short	(.L_219 - .L_218)
.L_218:
        /*0090*/ 	.word	0x00000008
.L_219:


//--------------------- .nv.info._Z19prepare_data_kernelIjEvPKT_PjPS0_iiiS0_ --------------------------
	.section	.nv.info._Z19prepare_data_kernelIjEvPKT_PjPS0_iiiS0_,"",@"SHT_CUDA_INFO"
	.sectionflags	@""
	.align	4


	//----- nvinfo : EIATTR_CUDA_API_VERSION
	.align		4
        /*0000*/ 	.byte	0x04, 0x37
        /*0002*/ 	.short	(.L_221 - .L_220)
.L_220:
        /*0004*/ 	.word	0x00000082


	//----- nvinfo : EIATTR_KPARAM_INFO
	.align		4
.L_221:
        /*0008*/ 	.byte	0x04, 0x17
        /*000a*/ 	.short	(.L_223 - .L_222)
.L_222:
        /*000c*/ 	.word	0x00000000
        /*0010*/ 	.short	0x0006
        /*0012*/ 	.short	0x0024
        /*0014*/ 	.byte	0x00, 0xf0, 0x11, 0x00


	//----- nvinfo : EIATTR_KPARAM_INFO
	.align		4
.L_223:
        /*0018*/ 	.byte	0x04, 0x17
        /*001a*/ 	.short	(.L_225 - .L_224)
.L_224:
        /*001c*/ 	.word	0x00000000
        /*0020*/ 	.short	0x0005
        /*0022*/ 	.short	0x0020
        /*0024*/ 	.byte	0x00, 0xf0, 0x11, 0x00


	//----- nvinfo : EIATTR_KPARAM_INFO
	.align		4
.L_225:
        /*0028*/ 	.byte	0x04, 0x17
        /*002a*/ 	.short	(.L_227 - .L_226)
.L_226:
        /*002c*/ 	.word	0x00000000
        /*0030*/ 	.short	0x0004
        /*0032*/ 	.short	0x001c
        /*0034*/ 	.byte	0x00, 0xf0, 0x11, 0x00


	//----- nvinfo : EIATTR_KPARAM_INFO
	.align		4
.L_227:
        /*0038*/ 	.byte	0x04, 0x17
        /*003a*/ 	.short	(.L_229 - .L_228)
.L_228:
        /*003c*/ 	.word	0x00000000
        /*0040*/ 	.short	0x0003
        /*0042*/ 	.short	0x0018
        /*0044*/ 	.byte	0x00, 0xf0, 0x11, 0x00


	//----- nvinfo : EIATTR_KPARAM_INFO
	.align		4
.L_229:
        /*0048*/ 	.byte	0x04, 0x17
        /*004a*/ 	.short	(.L_231 - .L_230)
.L_230:
        /*004c*/ 	.word	0x00000000
        /*0050*/ 	.short	0x0002
        /*0052*/ 	.short	0x0010
        /*0054*/ 	.byte	0x00, 0xf5, 0x21, 0x00


	//----- nvinfo : EIATTR_KPARAM_INFO
	.align		4
.L_231:
        /*0058*/ 	.byte	0x04, 0x17
        /*005a*/ 	.short	(.L_233 - .L_232)
.L_232:
        /*005c*/ 	.word	0x00000000
        /*0060*/ 	.short	0x0001
        /*0062*/ 	.short	0x0008
        /*0064*/ 	.byte	0x00, 0xf5, 0x21, 0x00


	//----- nvinfo : EIATTR_KPARAM_INFO
	.align		4
.L_233:
        /*0068*/ 	.byte	0x04, 0x17
        /*006a*/ 	.short	(.L_235 - .L_234)
.L_234:
        /*006c*/ 	.word	0x00000000
        /*0070*/ 	.short	0x0000
        /*0072*/ 	.short	0x0000
        /*0074*/ 	.byte	0x00, 0xf5, 0x21, 0x00


	//----- nvinfo : EIATTR_SPARSE_MMA_MASK
	.align		4
.L_235:
        /*0078*/ 	.byte	0x03, 0x50
        /*007a*/ 	.short	0x0000


	//----- nvinfo : EIATTR_MAXREG_COUNT
	.align		4
        /*007c*/ 	.byte	0x03, 0x1b
        /*007e*/ 	.short	0x00ff


	//----- nvinfo : EIATTR_MERCURY_ISA_VERSION
	.align		4
        /*0080*/ 	.byte	0x03, 0x5f
        /*0082*/ 	.short	0x0101


	//----- nvinfo : EIATTR_VRC_CTA_INIT_COUNT
	.align		4
        /*0084*/ 	.byte	0x02, 0x4a
	.zero		1
	.zero		1


	//----- nvinfo : EIATTR_EXIT_INSTR_OFFSETS
	.align		4
        /*0088*/ 	.byte	0x04, 0x1c
        /*008a*/ 	.short	(.L_237 - .L_236)


	//   ....[0]....
.L_236:
        /*008c*/ 	.word	0x000000d0


	//   ....[1]....
        /*0090*/ 	.word	0x00000280


	//   ....[2]....
        /*0094*/ 	.word	0x00000340


	//----- nvinfo : EIATTR_CRS_STACK_SIZE
	.align		4
.L_237:
        /*0098*/ 	.byte	0x04, 0x1e
        /*009a*/ 	.short	(.L_239 - .L_238)
.L_238:
        /*009c*/ 	.word	0x00000000


	//----- nvinfo : EIATTR_CBANK_PARAM_SIZE
	.align		4
.L_239:
        /*00a0*/ 	.byte	0x03, 0x19
        /*00a2*/ 	.short	0x0028


	//----- nvinfo : EIATTR_PARAM_CBANK
	.align		4
        /*00a4*/ 	.byte	0x04, 0x0a
        /*00a6*/ 	.short	(.L_241 - .L_240)
	.align		4
.L_240:
        /*00a8*/ 	.word	index@(.nv.constant0._Z19prepare_data_kernelIjEvPKT_PjPS0_iiiS0_)
        /*00ac*/ 	.short	0x0380
        /*00ae*/ 	.short	0x0028


	//----- nvinfo : EIATTR_SW_WAR
	.align		4
.L_241:
        /*00b0*/ 	.byte	0x04, 0x36
        /*00b2*/ 	.short	(.L_243 - .L_242)
.L_242:
        /*00b4*/ 	.word	0x00000008
.L_243:


//--------------------- .nv.info._Z19bitonic_sort_kernelIhLb0EEvPT_Pjiii --------------------------
	.section	.nv.info._Z19bitonic_sort_kernelIhLb0EEvPT_Pjiii,"",@"SHT_CUDA_INFO"
	.sectionflags	@""
	.align	4


	//----- nvinfo : EIATTR_CUDA_API_VERSION
	.align		4
        /*0000*/ 	.byte	0x04, 0x37
        /*0002*/ 	.short	(.L_245 - .L_244)
.L_244:
        /*0004*/ 	.word	0x00000082


	//----- nvinfo : EIATTR_KPARAM_INFO
	.align		4
.L_245:
        /*0008*/ 	.byte	0x04, 0x17
        /*000a*/ 	.short	(.L_247 - .L_246)
.L_246:
        /*000c*/ 	.word	0x00000000
        /*0010*/ 	.short	0x0004
        /*0012*/ 	.short	0x0018
        /*0014*/ 	.byte	0x00, 0xf0, 0x11, 0x00


	//----- nvinfo : EIATTR_KPARAM_INFO
	.align		4
.L_247:
        /*0018*/ 	.byte	0x04, 0x17
        /*001a*/ 	.short	(.L_249 - .L_248)
.L_248:
        /*001c*/ 	.word	0x00000000
        /*0020*/ 	.short	0x0003
        /*0022*/ 	.short	0x0014
        /*0024*/ 	.byte	0x00, 0xf0, 0x11, 0x00


	//----- nvinfo : EIATTR_KPARAM_INFO
	.align		4
.L_249:
        /*0028*/ 	.byte	0x04, 0x17
        /*002a*/ 	.short	(.L_251 - .L_250)
.L_250:
        /*002c*/ 	.word	0x00000000
        /*0030*/ 	.short	0x0002
        /*0032*/ 	.short	0x0010
        /*0034*/ 	.byte	0x00, 0xf0, 0x11, 0x00


	//----- nvinfo : EIATTR_KPARAM_INFO
	.align		4
.L_251:
        /*0038*/ 	.byte	0x04, 0x17
        /*003a*/ 	.short	(.L_253 - .L_252)
.L_252:
        /*003c*/ 	.word	0x00000000
        /*0040*/ 	.short	0x0001
        /*0042*/ 	.short	0x0008
        /*0044*/ 	.byte	0x00, 0xf5, 0x21, 0x00


	//----- nvinfo : EIATTR_KPARAM_INFO
	.align		4
.L_253:
        /*0048*/ 	.byte	0x04, 0x17
        /*004a*/ 	.short	(.L_255 - .L_254)
.L_254:
        /*004c*/ 	.word	0x00000000
        /*0050*/ 	.short	0x0000
        /*0052*/ 	.short	0x0000
        /*0054*/ 	.byte	0x00, 0xf5, 0x21, 0x00


	//----- nvinfo : EIATTR_SPARSE_MMA_MASK
	.align		4
.L_255:
        /*0058*/ 	.byte	0x03, 0x50
        /*005a*/ 	.short	0x0000


	//----- nvinfo : EIATTR_MAXREG_COUNT
	.align		4
        /*005c*/ 	.byte	0x03, 0x1b
        /*005e*/ 	.short	0x00ff


	//----- nvinfo : EIATTR_MERCURY_ISA_VERSION
	.align		4
        /*0060*/ 	.byte	0x03, 0x5f
        /*0062*/ 	.short	0x0101


	//----- nvinfo : EIATTR_VRC_CTA_INIT_COUNT
	.align		4
        /*0064*/ 	.byte	0x02, 0x4a
	.zero		1
	.zero		1


	//----- nvinfo : EIATTR_EXIT_INSTR_OFFSETS
	.align		4
        /*0068*/ 	.byte	0x04, 0x1c
        /*006a*/ 	.short	(.L_257 - .L_256)


	//   ....[0]....
.L_256:
        /*006c*/ 	.word	0x00000130


	//   ....[1]....
        /*0070*/ 	.word	0x00000180


	//   ....[2]....
        /*0074*/ 	.word	0x00000230


	//   ....[3]....
        /*0078*/ 	.word	0x000002c0


	//----- nvinfo : EIATTR_CBANK_PARAM_SIZE
	.align		4
.L_257:
        /*007c*/ 	.byte	0x03, 0x19
        /*007e*/ 	.short	0x001c


	//----- nvinfo : EIATTR_PARAM_CBANK
	.align		4
        /*0080*/ 	.byte	0x04, 0x0a
        /*0082*/ 	.short	(.L_259 - .L_258)
	.align		4
.L_258:
        /*0084*/ 	.word	index@(.nv.constant0._Z19bitonic_sort_kernelIhLb0EEvPT_Pjiii)
        /*0088*/ 	.short	0x0380
        /*008a*/ 	.short	0x001c


	//----- nvinfo : EIATTR_SW_WAR
	.align		4
.L_259:
        /*008c*/ 	.byte	0x04, 0x36
        /*008e*/ 	.short	(.L_261 - .L_260)
.L_260:
        /*0090*/ 	.word	0x00000008
.L_261:


//--------------------- .nv.info._Z19bitonic_sort_kernelIhLb1EEvPT_Pjiii --------------------------
	.section	.nv.info._Z19bitonic_sort_kernelIhLb1EEvPT_Pjiii,"",@"SHT_CUDA_INFO"
	.sectionflags	@""
	.align	4


	//----- nvinfo : EIATTR_CUDA_API_VERSION
	.align		4
        /*0000*/ 	.byte	0x04, 0x37
        /*0002*/ 	.short	(.L_263 - .L_262)
.L_262:
        /*0004*/ 	.word	0x00000082


	//----- nvinfo : EIATTR_KPARAM_INFO
	.align		4
.L_263:
        /*0008*/ 	.byte	0x04, 0x17
        /*000a*/ 	.short	(.L_265 - .L_264)
.L_264:
        /*000c*/ 	.word	0x00000000
        /*0010*/ 	.short	0x0004
        /*0012*/ 	.short	0x0018
        /*0014*/ 	.byte	0x00, 0xf0, 0x11, 0x00


	//----- nvinfo : EIATTR_KPARAM_INFO
	.align		4
.L_265:
        /*0018*/ 	.byte	0x04, 0x17
        /*001a*/ 	.short	(.L_267 - .L_266)
.L_266:
        /*001c*/ 	.word	0x00000000
        /*0020*/ 	.short	0x0003
        /*0022*/ 	.short	0x0014
        /*0024*/ 	.byte	0x00, 0xf0, 0x11, 0x00


	//----- nvinfo : EIATTR_KPARAM_INFO
	.align		4
.L_267:
        /*0028*/ 	.byte	0x04, 0x17
        /*002a*/ 	.short	(.L_269 - .L_268)
.L_268:
        /*002c*/ 	.word	0x00000000
        /*0030*/ 	.short	0x0002
        /*0032*/ 	.short	0x0010
        /*0034*/ 	.byte	0x00, 0xf0, 0x11, 0x00


	//----- nvinfo : EIATTR_KPARAM_INFO
	.align		4
.L_269:
        /*0038*/ 	.byte	0x04, 0x17
        /*003a*/ 	.short	(.L_271 - .L_270)
.L_270:
        /*003c*/ 	.word	0x00000000
        /*0040*/ 	.short	0x0001
        /*0042*/ 	.short	0x0008
        /*0044*/ 	.byte	0x00, 0xf5, 0x21, 0x00


	//----- nvinfo : EIATTR_KPARAM_INFO
	.align		4
.L_271:
        /*0048*/ 	.byte	0x04, 0x17
        /*004a*/ 	.short	(.L_273 - .L_272)
.L_272:
        /*004c*/ 	.word	0x00000000
        /*0050*/ 	.short	0x0000
        /*0052*/ 	.short	0x0000
        /*0054*/ 	.byte	0x00, 0xf5, 0x21, 0x00


	//----- nvinfo : EIATTR_SPARSE_MMA_MASK
	.align		4
.L_273:
        /*0058*/ 	.byte	0x03, 0x50
        /*005a*/ 	.short	0x0000


	//----- nvinfo : EIATTR_MAXREG_COUNT
	.align		4
        /*005c*/ 	.byte	0x03, 0x1b
        /*005e*/ 	.short	0x00ff


	//----- nvinfo : EIATTR_MERCURY_ISA_VERSION
	.align		4
        /*0060*/ 	.byte	0x03, 0x5f
        /*0062*/ 	.short	0x0101


	//----- nvinfo : EIATTR_VRC_CTA_INIT_COUNT
	.align		4
        /*0064*/ 	.byte	0x02, 0x4a
	.zero		1
	.zero		1


	//----- nvinfo : EIATTR_EXIT_INSTR_OFFSETS
	.align		4
        /*0068*/ 	.byte	0x04, 0x1c
        /*006a*/ 	.short	(.L_275 - .L_274)


	//   ....[0]....
.L_274:
        /*006c*/ 	.word	0x00000130


	//   ....[1]....
        /*0070*/ 	.word	0x00000180


	//   ....[2]....
        /*0074*/ 	.word	0x00000230


	//   ....[3]....
        /*0078*/ 	.word	0x000002c0


	//----- nvinfo : EIATTR_CBANK_PARAM_SIZE
	.align		4
.L_275:
        /*007c*/ 	.byte	0x03, 0x19
        /*007e*/ 	.short	0x001c


	//----- nvinfo : EIATTR_PARAM_CBANK
	.align		4
        /*0080*/ 	.byte	0x04, 0x0a
        /*0082*/ 	.short	(.L_277 - .L_276)
	.align		4
.L_276:
        /*0084*/ 	.word	index@(.nv.constant0._Z19bitonic_sort_kernelIhLb1EEvPT_Pjiii)
        /*0088*/ 	.short	0x0380
        /*008a*/ 	.short	0x001c


	//----- nvinfo : EIATTR_SW_WAR
	.align		4
.L_277:
        /*008c*/ 	.byte	0x04, 0x36
        /*008e*/ 	.short	(.L_279 - .L_278)
.L_278:
        /*0090*/ 	.word	0x00000008
.L_279:


//--------------------- .nv.info._Z19prepare_data_kernelIhEvPKT_PjPS0_iiiS0_ --------------------------
	.section	.nv.info._Z19prepare_data_kernelIhEvPKT_PjPS0_iiiS0_,"",@"SHT_CUDA_INFO"
	.sectionflags	@""
	.align	4


	//----- nvinfo : EIATTR_CUDA_API_VERSION
	.align		4
        /*0000*/ 	.byte	0x04, 0x37
        /*0002*/ 	.short	(.L_281 - .L_280)
.L_280:
        /*0004*/ 	.word	0x00000082


	//----- nvinfo : EIATTR_KPARAM_INFO
	.align		4
.L_281:
        /*0008*/ 	.byte	0x04, 0x17
        /*000a*/ 	.short	(.L_283 - .L_282)
.L_282:
        /*000c*/ 	.word	0x00000000
        /*0010*/ 	.short	0x0006
        /*0012*/ 	.short	0x0024
        /*0014*/ 	.byte	0x00, 0xf0, 0x05, 0x00


	//----- nvinfo : EIATTR_KPARAM_INFO
	.align		4
.L_283:
        /*0018*/ 	.byte	0x04, 0x17
        /*001a*/ 	.short	(.L_285 - .L_284)
.L_284:
        /*001c*/ 	.word	0x00000000
        /*0020*/ 	.short	0x0005
        /*0022*/ 	.short	0x0020
        /*0024*/ 	.byte	0x00, 0xf0, 0x11, 0x00


	//----- nvinfo : EIATTR_KPARAM_INFO
	.align		4
.L_285:
        /*0028*/ 	.byte	0x04, 0x17
        /*002a*/ 	.short	(.L_287 - .L_286)
.L_286:
        /*002c*/ 	.word	0x00000000
        /*0030*/ 	.short	0x0004
        /*0032*/ 	.short	0x001c
        /*0034*/ 	.byte	0x00, 0xf0, 0x11, 0x00


	//----- nvinfo : EIATTR_KPARAM_INFO
	.align		4
.L_287:
        /*0038*/ 	.byte	0x04, 0x17
        /*003a*/ 	.short	(.L_289 - .L_288)
.L_288:
        /*003c*/ 	.word	0x00000000
        /*0040*/ 	.short	0x0003
        /*0042*/ 	.short	0x0018
        /*0044*/ 	.byte	0x00, 0xf0, 0x11, 0x00


	//----- nvinfo : EIATTR_KPARAM_INFO
	.align		4
.L_289:
        /*0048*/ 	.byte	0x04, 0x17
        /*004a*/ 	.short	(.L_291 - .L_290)
.L_290:
        /*004c*/ 	.word	0x00000000
        /*0050*/ 	.short	0x0002
        /*0052*/ 	.short	0x0010
        /*0054*/ 	.byte	0x00, 0xf5, 0x21, 0x00


	//----- nvinfo : EIATTR_KPARAM_INFO
	.align		4
.L_291:
        /*0058*/ 	.byte	0x04, 0x17
        /*005a*/ 	.short	(.L_293 - .L_292)
.L_292:
        /*005c*/ 	.word	0x00000000
        /*0060*/ 	.short	0x0001
        /*0062*/ 	.short	0x0008
        /*0064*/ 	.byte	0x00, 0xf5, 0x21, 0x00


	//----- nvinfo : EIATTR_KPARAM_INFO
	.align		4
.L_293:
        /*0068*/ 	.byte	0x04, 0x17
        /*006a*/ 	.short	(.L_295 - .L_294)
.L_294:
        /*006c*/ 	.word	0x00000000
        /*0070*/ 	.short	0x0000
        /*0072*/ 	.short	0x0000
        /*0074*/ 	.byte	0x00, 0xf5, 0x21, 0x00


	//----- nvinfo : EIATTR_SPARSE_MMA_MASK
	.align		4
.L_295:
        /*0078*/ 	.byte	0x03, 0x50
        /*007a*/ 	.short	0x0000


	//----- nvinfo : EIATTR_MAXREG_COUNT
	.align		4
        /*007c*/ 	.byte	0x03, 0x1b
        /*007e*/ 	.short	0x00ff


	//----- nvinfo : EIATTR_MERCURY_ISA_VERSION
	.align		4
        /*0080*/ 	.byte	0x03, 0x5f
        /*0082*/ 	.short	0x0101


	//----- nvinfo : EIATTR_VRC_CTA_INIT_COUNT
	.align		4
        /*0084*/ 	.byte	0x02, 0x4a
	.zero		1
	.zero		1


	//----- nvinfo : EIATTR_EXIT_INSTR_OFFSETS
	.align		4
        /*0088*/ 	.byte	0x04, 0x1c
        /*008a*/ 	.short	(.L_297 - .L_296)


	//   ....[0]....
.L_296:
        /*008c*/ 	.word	0x000000d0


	//   ....[1]....
        /*0090*/ 	.word	0x00000250


	//   ....[2]....
        /*0094*/ 	.word	0x000002f0


	//----- nvinfo : EIATTR_CBANK_PARAM_SIZE
	.align		4
.L_297:
        /*0098*/ 	.byte	0x03, 0x19
        /*009a*/ 	.short	0x0025


	//----- nvinfo : EIATTR_PARAM_CBANK
	.align		4
        /*009c*/ 	.byte	0x04, 0x0a
        /*009e*/ 	.short	(.L_299 - .L_298)
	.align		4
.L_298:
        /*00a0*/ 	.word	index@(.nv.constant0._Z19prepare_data_kernelIhEvPKT_PjPS0_iiiS0_)
        /*00a4*/ 	.short	0x0380
        /*00a6*/ 	.short	0x0025


	//----- nvinfo : EIATTR_SW_WAR
	.align		4
.L_299:
        /*00a8*/ 	.byte	0x04, 0x36
        /*00aa*/ 	.short	(.L_301 - .L_300)
.L_300:
        /*00ac*/ 	.word	0x00000008
.L_301:


//--------------------- .nv.info._Z19bitonic_sort_kernelIdLb0EEvPT_Pjiii --------------------------
	.section	.nv.info._Z19bitonic_sort_kernelIdLb0EEvPT_Pjiii,"",@"SHT_CUDA_INFO"
	.sectionflags	@""
	.align	4


	//----- nvinfo : EIATTR_CUDA_API_VERSION
	.align		4
        /*0000*/ 	.byte	0x04, 0x37
        /*0002*/ 	.short	(.L_303 - .L_302)
.L_302:
        /*0004*/ 	.word	0x00000082


	//----- nvinfo : EIATTR_KPARAM_INFO
	.align		4
.L_303:
        /*0008*/ 	.byte	0x04, 0x17
        /*000a*/ 	.short	(.L_305 - .L_304)
.L_304:
        /*000c*/ 	.word	0x00000000
        /*0010*/ 	.short	0x0004
        /*0012*/ 	.short	0x0018
        /*0014*/ 	.byte	0x00, 0xf0, 0x11, 0x00


	//----- nvinfo : EIATTR_KPARAM_INFO
	.align		4
.L_305:
        /*0018*/ 	.byte	0x04, 0x17
        /*001a*/ 	.short	(.L_307 - .L_306)
.L_306:
        /*001c*/ 	.word	0x00000000
        /*0020*/ 	.short	0x0003
        /*0022*/ 	.short	0x0014
        /*0024*/ 	.byte	0x00, 0xf0, 0x11, 0x00


	//----- nvinfo : EIATTR_KPARAM_INFO
	.align		4
.L_307:
        /*0028*/ 	.byte	0x04, 0x17
        /*002a*/ 	.short	(.L_309 - .L_308)
.L_308:
        /*002c*/ 	.word	0x00000000
        /*0030*/ 	.short	0x0002
        /*0032*/ 	.short	0x0010
        /*0034*/ 	.byte	0x00, 0xf0, 0x11, 0x00


	//----- nvinfo : EIATTR_KPARAM_INFO
	.align		4
.L_309:
        /*0038*/ 	.byte	0x04, 0x17
        /*003a*/ 	.short	(.L_311 - .L_310)
.L_310:
        /*003c*/ 	.word	0x00000000
        /*0040*/ 	.short	0x0001
        /*0042*/ 	.short	0x0008
        /*0044*/ 	.byte	0x00, 0xf5, 0x21, 0x00


	//----- nvinfo : EIATTR_KPARAM_INFO
	.align		4
.L_311:
        /*0048*/ 	.byte	0x04, 0x17
        /*004a*/ 	.short	(.L_313 - .L_312)
.L_312:
        /*004c*/ 	.word	0x00000000
        /*0050*/ 	.short	0x0000
        /*0052*/ 	.short	0x0000
        /*0054*/ 	.byte	0x00, 0xf5, 0x21, 0x00


	//----- nvinfo : EIATTR_SPARSE_MMA_MASK
	.align		4
.L_313:
        /*0058*/ 	.byte	0x03, 0x50
        /*005a*/ 	.short	0x0000


	//----- nvinfo : EIATTR_MAXREG_COUNT
	.align		4
        /*005c*/ 	.byte	0x03, 0x1b
        /*005e*/ 	.short	0x00ff


	//----- nvinfo : EIATTR_MERCURY_ISA_VERSION
	.align		4
        /*0060*/ 	.byte	0x03, 0x5f
        /*0062*/ 	.short	0x0101


	//----- nvinfo : EIATTR_VRC_CTA_INIT_COUNT
	.align		4
        /*0064*/ 	.byte	0x02, 0x4a
	.zero		1
	.zero		1


	//----- nvinfo : EIATTR_EXIT_INSTR_OFFSETS
	.align		4
        /*0068*/ 	.byte	0x04, 0x1c
        /*006a*/ 	.short	(.L_315 - .L_314)


	//   ....[0]....
.L_314:
        /*006c*/ 	.word	0x00000150


	//   ....[1]....
        /*0070*/ 	.word	0x000001a0


	//   ....[2]....
        /*0074*/ 	.word	0x00000230


	//   ....[3]....
        /*0078*/ 	.word	0x000002c0


	//----- nvinfo : EIATTR_CBANK_PARAM_SIZE
	.align		4
.L_315:
        /*007c*/ 	.byte	0x03, 0x19
        /*007e*/ 	.short	0x001c


	//----- nvinfo : EIATTR_PARAM_CBANK
	.align		4
        /*0080*/ 	.byte	0x04, 0x0a
        /*0082*/ 	.short	(.L_317 - .L_316)
	.align		4
.L_316:
        /*0084*/ 	.word	index@(.nv.constant0._Z19bitonic_sort_kernelIdLb0EEvPT_Pjiii)
        /*0088*/ 	.short	0x0380
        /*008a*/ 	.short	0x001c


	//----- nvinfo : EIATTR_SW_WAR
	.align		4
.L_317:
        /*008c*/ 	.byte	0x04, 0x36
        /*008e*/ 	.short	(.L_319 - .L_318)
.L_318:
        /*0090*/ 	.word	0x00000008
.L_319:


//--------------------- .nv.info._Z19bitonic_sort_kernelIdLb1EEvPT_Pjiii --------------------------
	.section	.nv.info._Z19bitonic_sort_kernelIdLb1EEvPT_Pjiii,"",@"SHT_CUDA_INFO"
	.sectionflags	@""
	.align	4


	//----- nvinfo : EIATTR_CUDA_API_VERSION
	.align		4
        /*0000*/ 	.byte	0x04, 0x37
        /*0002*/ 	.short	(.L_321 - .L_320)
.L_320:
        /*0004*/ 	.word	0x00000082


	//----- nvinfo : EIATTR_KPARAM_INFO
	.align		4
.L_321:
        /*0008*/ 	.byte	0x04, 0x17
        /*000a*/ 	.short	(.L_323 - .L_322)
.L_322:
        /*000c*/ 	.word	0x00000000
        /*0010*/ 	.short	0x0004
        /*0012*/ 	.short	0x0018
        /*0014*/ 	.byte	0x00, 0xf0, 0x11, 0x00


	//----- nvinfo : EIATTR_KPARAM_INFO
	.align		4
.L_323:
        /*0018*/ 	.byte	0x04, 0x17
        /*001a*/ 	.short	(.L_325 - .L_324)
.L_324:
        /*001c*/ 	.word	0x00000000
        /*0020*/ 	.short	0x0003
        /*0022*/ 	.short	0x0014
        /*0024*/ 	.byte	0x00, 0xf0, 0x11, 0x00


	//----- nvinfo : EIATTR_KPARAM_INFO
	.align		4
.L_325:
        /*0028*/ 	.byte	0x04, 0x17
        /*002a*/ 	.short	(.L_327 - .L_326)
.L_326:
        /*002c*/ 	.word	0x00000000
        /*0030*/ 	.short	0x0002
        /*0032*/ 	.short	0x0010
        /*0034*/ 	.byte	0x00, 0xf0, 0x11, 0x00


	//----- nvinfo : EIATTR_KPARAM_INFO
	.align		4
.L_327:
        /*0038*/ 	.byte	0x04, 0x17
        /*003a*/ 	.short	(.L_329 - .L_328)
.L_328:
        /*003c*/ 	.word	0x00000000
        /*0040*/ 	.short	0x0001
        /*0042*/ 	.short	0x0008
        /*0044*/ 	.byte	0x00, 0xf5, 0x21, 0x00


	//----- nvinfo : EIATTR_KPARAM_INFO
	.align		4
.L_329:
        /*0048*/ 	.byte	0x04, 0x17
        /*004a*/ 	.short	(.L_331 - .L_330)
.L_330:
        /*004c*/ 	.word	0x00000000
        /*0050*/ 	.short	0x0000
        /*0052*/ 	.short	0x0000
        /*0054*/ 	.byte	0x00, 0xf5, 0x21, 0x00


	//----- nvinfo : EIATTR_SPARSE_MMA_MASK
	.align		4
.L_331:
        /*0058*/ 	.byte	0x03, 0x50
        /*005a*/ 	.short	0x0000


	//----- nvinfo : EIATTR_MAXREG_COUNT
	.align		4
        /*005c*/ 	.byte	0x03, 0x1b
        /*005e*/ 	.short	0x00ff


	//----- nvinfo : EIATTR_MERCURY_ISA_VERSION
	.align		4
        /*0060*/ 	.byte	0x03, 0x5f
        /*0062*/ 	.short	0x0101


	//----- nvinfo : EIATTR_VRC_CTA_INIT_COUNT
	.align		4
        /*0064*/ 	.byte	0x02, 0x4a
	.zero		1
	.zero		1


	//----- nvinfo : EIATTR_EXIT_INSTR_OFFSETS
	.align		4
        /*0068*/ 	.byte	0x04, 0x1c
        /*006a*/ 	.short	(.L_333 - .L_332)


	//   ....[0]....
.L_332:
        /*006c*/ 	.word	0x00000150


	//   ....[1]....
        /*0070*/ 	.word	0x000001a0


	//   ....[2]....
        /*0074*/ 	.word	0x00000230


	//   ....[3]....
        /*0078*/ 	.word	0x000002c0


	//----- nvinfo : EIATTR_CBANK_PARAM_SIZE
	.align		4
.L_333:
        /*007c*/ 	.byte	0x03, 0x19
        /*007e*/ 	.short	0x001c


	//----- nvinfo : EIATTR_PARAM_CBANK
	.align		4
        /*0080*/ 	.byte	0x04, 0x0a
        /*0082*/ 	.short	(.L_335 - .L_334)
	.align		4
.L_334:
        /*0084*/ 	.word	index@(.nv.constant0._Z19bitonic_sort_kernelIdLb1EEvPT_Pjiii)
        /*0088*/ 	.short	0x0380
        /*008a*/ 	.short	0x001c


	//----- nvinfo : EIATTR_SW_WAR
	.align		4
.L_335:
        /*008c*/ 	.byte	0x04, 0x36
        /*008e*/ 	.short	(.L_337 - .L_336)
.L_336:
        /*0090*/ 	.word	0x00000008
.L_337:


//--------------------- .nv.info._Z19prepare_data_kernelIdEvPKT_PjPS0_iiiS0_ --------------------------
	.section	.nv.info._Z19prepare_data_kernelIdEvPKT_PjPS0_iiiS0_,"",@"SHT_CUDA_INFO"
	.sectionflags	@""
	.align	4


	//----- nvinfo : EIATTR_CUDA_API_VERSION
	.align		4
        /*0000*/ 	.byte	0x04, 0x37
        /*0002*/ 	.short	(.L_339 - .L_338)
.L_338:
        /*0004*/ 	.word	0x00000082


	//----- nvinfo : EIATTR_KPARAM_INFO
	.align		4
.L_339:
        /*0008*/ 	.byte	0x04, 0x17
        /*000a*/ 	.short	(.L_341 - .L_340)
.L_340:
        /*000c*/ 	.word	0x00000000
        /*0010*/ 	.short	0x0006
        /*0012*/ 	.short	0x0028
        /*0014*/ 	.byte	0x00, 0xf0, 0x21, 0x00


	//----- nvinfo : EIATTR_KPARAM_INFO
	.align		4
.L_341:
        /*0018*/ 	.byte	0x04, 0x17
        /*001a*/ 	.short	(.L_343 - .L_342)
.L_342:
        /*001c*/ 	.word	0x00000000
        /*0020*/ 	.short	0x0005
        /*0022*/ 	.short	0x0020
        /*0024*/ 	.byte	0x00, 0xf0, 0x11, 0x00


	//----- nvinfo : EIATTR_KPARAM_INFO
	.align		4
.L_343:
        /*0028*/ 	.byte	0x04, 0x17
        /*002a*/ 	.short	(.L_345 - .L_344)
.L_344:
        /*002c*/ 	.word	0x00000000
        /*0030*/ 	.short	0x0004
        /*0032*/ 	.short	0x001c
        /*0034*/ 	.byte	0x00, 0xf0, 0x11, 0x00


	//----- nvinfo : EIATTR_KPARAM_INFO
	.align		4
.L_345:
        /*0038*/ 	.byte	0x04, 0x17
        /*003a*/ 	.short	(.L_347 - .L_346)
.L_346:
        /*003c*/ 	.word	0x00000000
        /*0040*/ 	.short	0x0003
        /*0042*/ 	.short	0x0018
        /*0044*/ 	.byte	0x00, 0xf0, 0x11, 0x00


	//----- nvinfo : EIATTR_KPARAM_INFO
	.align		4
.L_347:
        /*0048*/ 	.byte	0x04, 0x17
        /*004a*/ 	.short	(.L_349 - .L_348)
.L_348:
        /*004c*/ 	.word	0x00000000
        /*0050*/ 	.short	0x0002
        /*0052*/ 	.short	0x0010
        /*0054*/ 	.byte	0x00, 0xf5, 0x21, 0x00


	//----- nvinfo : EIATTR_KPARAM_INFO
	.align		4
.L_349:
        /*0058*/ 	.byte	0x04, 0x17
        /*005a*/ 	.short	(.L_351 - .L_350)
.L_350:
        /*005c*/ 	.word	0x00000000
        /*0060*/ 	.short	0x0001
        /*0062*/ 	.short	0x0008
        /*0064*/ 	.byte	0x00, 0xf5, 0x21, 0x00


	//----- nvinfo : EIATTR_KPARAM_INFO
	.align		4
.L_351:
        /*0068*/ 	.byte	0x04, 0x17
        /*006a*/ 	.short	(.L_353 - .L_352)
.L_352:
        /*006c*/ 	.word	0x00000000
        /*0070*/ 	.short	0x0000
        /*0072*/ 	.short	0x0000
        /*0074*/ 	.byte	0x00, 0xf5, 0x21, 0x00


	//----- nvinfo : EIATTR_SPARSE_MMA_MASK
	.align		4
.L_353:
        /*0078*/ 	.byte	0x03, 0x50
        /*007a*/ 	.short	0x0000


	//----- nvinfo : EIATTR_MAXREG_COUNT
	.align		4
        /*007c*/ 	.byte	0x03, 0x1b
        /*007e*/ 	.short	0x00ff


	//----- nvinfo : EIATTR_MERCURY_ISA_VERSION
	.align		4
        /*0080*/ 	.byte	0x03, 0x5f
        /*0082*/ 	.short	0x0101


	//----- nvinfo : EIATTR_VRC_CTA_INIT_COUNT
	.align		4
        /*0084*/ 	.byte	0x02, 0x4a
	.zero		1
	.zero		1


	//----- nvinfo : EIATTR_EXIT_INSTR_OFFSETS
	.align		4
        /*0088*/ 	.byte	0x04, 0x1c
        /*008a*/ 	.short	(.L_355 - .L_354)


	//   ....[0]....
.L_354:
        /*008c*/ 	.word	0x000000d0


	//   ....[1]....
        /*0090*/ 	.word	0x00000260


	//   ....[2]....
        /*0094*/ 	.word	0x00000300


	//----- nvinfo : EIATTR_CBANK_PARAM_SIZE
	.align		4
.L_355:
        /*0098*/ 	.byte	0x03, 0x19
        /*009a*/ 	.short	0x0030


	//----- nvinfo : EIATTR_PARAM_CBANK
	.align		4
        /*009c*/ 	.byte	0x04, 0x0a
        /*009e*/ 	.short	(.L_357 - .L_356)
	.align		4
.L_356:
        /*00a0*/ 	.word	index@(.nv.constant0._Z19prepare_data_kernelIdEvPKT_PjPS0_iiiS0_)
        /*00a4*/ 	.short	0x0380
        /*00a6*/ 	.short	0x0030


	//----- nvinfo : EIATTR_SW_WAR
	.align		4
.L_357:
        /*00a8*/ 	.byte	0x04, 0x36
        /*00aa*/ 	.short	(.L_359 - .L_358)
.L_358:
        /*00ac*/ 	.word	0x00000008
.L_359:


//--------------------- .nv.info._Z19bitonic_sort_kernelIfLb0EEvPT_Pjiii --------------------------
	.section	.nv.info._Z19bitonic_sort_kernelIfLb0EEvPT_Pjiii,"",@"SHT_CUDA_INFO"
	.sectionflags	@""
	.align	4


	//----- nvinfo : EIATTR_CUDA_API_VERSION
	.align		4
        /*0000*/ 	.byte	0x04, 0x37
        /*0002*/ 	.short	(.L_361 - .L_360)
.L_360:
        /*0004*/ 	.word	0x00000082


	//----- nvinfo : EIATTR_KPARAM_INFO
	.align		4
.L_361:
        /*0008*/ 	.byte	0x04, 0x17
        /*000a*/ 	.short	(.L_363 - .L_362)
.L_362:
        /*000c*/ 	.word	0x00000000
        /*0010*/ 	.short	0x0004
        /*0012*/ 	.short	0x0018
        /*0014*/ 	.byte	0x00, 0xf0, 0x11, 0x00


	//----- nvinfo : EIATTR_KPARAM_INFO
	.align		4
.L_363:
        /*0018*/ 	.byte	0x04, 0x17
        /*001a*/ 	.short	(.L_365 - .L_364)
.L_364:
        /*001c*/ 	.word	0x00000000
        /*0020*/ 	.short	0x0003
        /*0022*/ 	.short	0x0014
        /*0024*/ 	.byte	0x00, 0xf0, 0x11, 0x00


	//----- nvinfo : EIATTR_KPARAM_INFO
	.align		4
.L_365:
        /*0028*/ 	.byte	0x04, 0x17
        /*002a*/ 	.short	(.L_367 - .L_366)
.L_366:
        /*002c*/ 	.word	0x00000000
        /*0030*/ 	.short	0x0002
        /*0032*/ 	.short	0x0010
        /*0034*/ 	.byte	0x00, 0xf0, 0x11, 0x00


	//----- nvinfo : EIATTR_KPARAM_INFO
	.align		4
.L_367:
        /*0038*/ 	.byte	0x04, 0x17
        /*003a*/ 	.short	(.L_369 - .L_368)
.L_368:
        /*003c*/ 	.word	0x00000000
        /*0040*/ 	.short	0x0001
        /*0042*/ 	.short	0x0008
        /*0044*/ 	.byte	0x00, 0xf5, 0x21, 0x00


	//----- nvinfo : EIATTR_KPARAM_INFO
	.align		4
.L_369:
        /*0048*/ 	.byte	0x04, 0x17
        /*004a*/ 	.short	(.L_371 - .L_370)
.L_370:
        /*004c*/ 	.word	0x00000000
        /*0050*/ 	.short	0x0000
        /*0052*/ 	.short	0x0000
        /*0054*/ 	.byte	0x00, 0xf5, 0x21, 0x00


	//----- nvinfo : EIATTR_SPARSE_MMA_MASK
	.align		4
.L_371:
        /*0058*/ 	.byte	0x03, 0x50
        /*005a*/ 	.short	0x0000


	//----- nvinfo : EIATTR_MAXREG_COUNT
	.align		4
        /*005c*/ 	.byte	0x03, 0x1b
        /*005e*/ 	.short	0x00ff


	//----- nvinfo : EIATTR_MERCURY_ISA_VERSION
	.align		4
        /*0060*/ 	.byte	0x03, 0x5f
        /*0062*/ 	.short	0x0101


	//----- nvinfo : EIATTR_VRC_CTA_INIT_COUNT
	.align		4
        /*0064*/ 	.byte	0x02, 0x4a
	.zero		1
	.zero		1


	//----- nvinfo : EIATTR_EXIT_INSTR_OFFSETS
	.align		4
        /*0068*/ 	.byte	0x04, 0x1c
        /*006a*/ 	.short	(.L_373 - .L_372)


	//   ....[0]....
.L_372:
        /*006c*/ 	.word	0x00000170


	//   ....[1]....
        /*0070*/ 	.word	0x000001c0


	//   ....[2]....
        /*0074*/ 	.word	0x00000250


	//   ....[3]....
        /*0078*/ 	.word	0x000002e0


	//----- nvinfo : EIATTR_CBANK_PARAM_SIZE
	.align		4
.L_373:
        /*007c*/ 	.byte	0x03, 0x19
        /*007e*/ 	.short	0x001c


	//----- nvinfo : EIATTR_PARAM_CBANK
	.align		4
        /*0080*/ 	.byte	0x04, 0x0a
        /*0082*/ 	.short	(.L_375 - .L_374)
	.align		4
.L_374:
        /*0084*/ 	.word	index@(.nv.constant0._Z19bitonic_sort_kernelIfLb0EEvPT_Pjiii)
        /*0088*/ 	.short	0x0380
        /*008a*/ 	.short	0x001c


	//----- nvinfo : EIATTR_SW_WAR
	.align		4
.L_375:
        /*008c*/ 	.byte	0x04, 0x36
        /*008e*/ 	.short	(.L_377 - .L_376)
.L_376:
        /*0090*/ 	.word	0x00000008
.L_377:


//--------------------- .nv.info._Z19bitonic_sort_kernelIfLb1EEvPT_Pjiii --------------------------
	.section	.nv.info._Z19bitonic_sort_kernelIfLb1EEvPT_Pjiii,"",@"SHT_CUDA_INFO"
	.sectionflags	@""
	.align	4


	//----- nvinfo : EIATTR_CUDA_API_VERSION
	.align		4
        /*0000*/ 	.byte	0x04, 0x37
        /*0002*/ 	.short	(.L_379 - .L_378)
.L_378:
        /*0004*/ 	.word	0x00000082


	//----- nvinfo : EIATTR_KPARAM_INFO
	.align		4
.L_379:
        /*0008*/ 	.byte	0x04, 0x17
        /*000a*/ 	.short	(.L_381 - .L_380)
.L_380:
        /*000c*/ 	.word	0x00000000
        /*0010*/ 	.short	0x0004
        /*0012*/ 	.short	0x0018
        /*0014*/ 	.byte	0x00, 0xf0, 0x11, 0x00


	//----- nvinfo : EIATTR_KPARAM_INFO
	.align		4
.L_381:
        /*0018*/ 	.byte	0x04, 0x17
        /*001a*/ 	.short	(.L_383 - .L_382)
.L_382:
        /*001c*/ 	.word	0x00000000
        /*0020*/ 	.short	0x0003
        /*0022*/ 	.short	0x0014
        /*0024*/ 	.byte	0x00, 0xf0, 0x11, 0x00


	//----- nvinfo : EIATTR_KPARAM_INFO
	.align		4
.L_383:
        /*0028*/ 	.byte	0x04, 0x17
        /*002a*/ 	.short	(.L_385 - .L_384)
.L_384:
        /*002c*/ 	.word	0x00000000
        /*0030*/ 	.short	0x0002
        /*0032*/ 	.short	0x0010
        /*0034*/ 	.byte	0x00, 0xf0, 0x11, 0x00


	//----- nvinfo : EIATTR_KPARAM_INFO
	.align		4
.L_385:
        /*0038*/ 	.byte	0x04, 0x17
        /*003a*/ 	.short	(.L_387 - .L_386)
.L_386:
        /*003c*/ 	.word	0x00000000
        /*0040*/ 	.short	0x0001
        /*0042*/ 	.short	0x0008
        /*0044*/ 	.byte	0x00, 0xf5, 0x21, 0x00


	//----- nvinfo : EIATTR_KPARAM_INFO
	.align		4
.L_387:
        /*0048*/ 	.byte	0x04, 0x17
        /*004a*/ 	.short	(.L_389 - .L_388)
.L_388:
        /*004c*/ 	.word	0x00000000
        /*0050*/ 	.short	0x0000
        /*0052*/ 	.short	0x0000
        /*0054*/ 	.byte	0x00, 0xf5, 0x21, 0x00


	//----- nvinfo : EIATTR_SPARSE_MMA_MASK
	.align		4
.L_389:
        /*0058*/ 	.byte	0x03, 0x50
        /*005a*/ 	.short	0x0000


	//----- nvinfo : EIATTR_MAXREG_COUNT
	.align		4
        /*005c*/ 	.byte	0x03, 0x1b
        /*005e*/ 	.short	0x00ff


	//----- nvinfo : EIATTR_MERCURY_ISA_VERSION
	.align		4
        /*0060*/ 	.byte	0x03, 0x5f
        /*0062*/ 	.short	0x0101


	//----- nvinfo : EIATTR_VRC_CTA_INIT_COUNT
	.align		4
        /*0064*/ 	.byte	0x02, 0x4a
	.zero		1
	.zero		1


	//----- nvinfo : EIATTR_EXIT_INSTR_OFFSETS
	.align		4
        /*0068*/ 	.byte	0x04, 0x1c
        /*006a*/ 	.short	(.L_391 - .L_390)


	//   ....[0]....
.L_390:
        /*006c*/ 	.word	0x00000170


	//   ....[1]....
        /*0070*/ 	.word	0x000001c0


	//   ....[2]....
        /*0074*/ 	.word	0x00000250


	//   ....[3]....
        /*0078*/ 	.word	0x000002e0


	//----- nvinfo : EIATTR_CBANK_PARAM_SIZE
	.align		4
.L_391:
        /*007c*/ 	.byte	0x03, 0x19
        /*007e*/ 	.short	0x001c


	//----- nvinfo : EIATTR_PARAM_CBANK
	.align		4
        /*0080*/ 	.byte	0x04, 0x0a
        /*0082*/ 	.short	(.L_393 - .L_392)
	.align		4
.L_392:
        /*0084*/ 	.word	index@(.nv.constant0._Z19bitonic_sort_kernelIfLb1EEvPT_Pjiii)
        /*0088*/ 	.short	0x0380
        /*008a*/ 	.short	0x001c


	//----- nvinfo : EIATTR_SW_WAR
	.align		4
.L_393:
        /*008c*/ 	.byte	0x04, 0x36
        /*008e*/ 	.short	(.L_395 - .L_394)
.L_394:
        /*0090*/ 	.word	0x00000008
.L_395:


//--------------------- .nv.info._Z19prepare_data_kernelIfEvPKT_PjPS0_iiiS0_ --------------------------
	.section	.nv.info._Z19prepare_data_kernelIfEvPKT_PjPS0_iiiS0_,"",@"SHT_CUDA_INFO"
	.sectionflags	@""
	.align	4


	//----- nvinfo : EIATTR_CUDA_API_VERSION
	.align		4
        /*0000*/ 	.byte	0x04, 0x37
        /*0002*/ 	.short	(.L_397 - .L_396)
.L_396:
        /*0004*/ 	.word	0x00000082


	//----- nvinfo : EIATTR_KPARAM_INFO
	.align		4
.L_397:
        /*0008*/ 	.byte	0x04, 0x17
        /*000a*/ 	.short	(.L_399 - .L_398)
.L_398:
        /*000c*/ 	.word	0x00000000
        /*0010*/ 	.short	0x0006
        /*0012*/ 	.short	0x0024
        /*0014*/ 	.byte	0x00, 0xf0, 0x11, 0x00


	//----- nvinfo : EIATTR_KPARAM_INFO
	.align		4
.L_399:
        /*0018*/ 	.byte	0x04, 0x17
        /*001a*/ 	.short	(.L_401 - .L_400)
.L_400:
        /*001c*/ 	.word	0x00000000
        /*0020*/ 	.short	0x0005
        /*0022*/ 	.short	0x0020
        /*0024*/ 	.byte	0x00, 0xf0, 0x11, 0x00


	//----- nvinfo : EIATTR_KPARAM_INFO
	.align		4
.L_401:
        /*0028*/ 	.byte	0x04, 0x17
        /*002a*/ 	.short	(.L_403 - .L_402)
.L_402:
        /*002c*/ 	.word	0x00000000
        /*0030*/ 	.short	0x0004
        /*0032*/ 	.short	0x001c
        /*0034*/ 	.byte	0x00, 0xf0, 0x11, 0x00


	//----- nvinfo : EIATTR_KPARAM_INFO
	.align		4
.L_403:
        /*0038*/ 	.byte	0x04, 0x17
        /*003a*/ 	.short	(.L_405 - .L_404)
.L_404:
        /*003c*/ 	.word	0x00000000
        /*0040*/ 	.short	0x0003
        /*0042*/ 	.short	0x0018
        /*0044*/ 	.byte	0x00, 0xf0, 0x11, 0x00


	//----- nvinfo : EIATTR_KPARAM_INFO
	.align		4
.L_405:
        /*0048*/ 	.byte	0x04, 0x17
        /*004a*/ 	.short	(.L_407 - .L_406)
.L_406:
        /*004c*/ 	.word	0x00000000
        /*0050*/ 	.short	0x0002
        /*0052*/ 	.short	0x0010
        /*0054*/ 	.byte	0x00, 0xf5, 0x21, 0x00


	//----- nvinfo : EIATTR_KPARAM_INFO
	.align		4
.L_407:
        /*0058*/ 	.byte	0x04, 0x17
        /*005a*/ 	.short	(.L_409 - .L_408)
.L_408:
        /*005c*/ 	.word	0x00000000
        /*0060*/ 	.short	0x0001
        /*0062*/ 	.short	0x0008
        /*0064*/ 	.byte	0x00, 0xf5, 0x21, 0x00


	//----- nvinfo : EIATTR_KPARAM_INFO
	.align		4
.L_409:
        /*0068*/ 	.byte	0x04, 0x17
        /*006a*/ 	.short	(.L_411 - .L_410)
.L_410:
        /*006c*/ 	.word	0x00000000
        /*0070*/ 	.short	0x0000
        /*0072*/ 	.short	0x0000
        /*0074*/ 	.byte	0x00, 0xf5, 0x21, 0x00


	//----- nvinfo : EIATTR_SPARSE_MMA_MASK
	.align		4
.L_411:
        /*0078*/ 	.byte	0x03, 0x50
        /*007a*/ 	.short	0x0000


	//----- nvinfo : EIATTR_MAXREG_COUNT
	.align		4
        /*007c*/ 	.byte	0x03, 0x1b
        /*007e*/ 	.short	0x00ff


	//----- nvinfo : EIATTR_MERCURY_ISA_VERSION
	.align		4
        /*0080*/ 	.byte	0x03, 0x5f
        /*0082*/ 	.short	0x0101


	//----- nvinfo : EIATTR_VRC_CTA_INIT_COUNT
	.align		4
        /*0084*/ 	.byte	0x02, 0x4a
	.zero		1
	.zero		1


	//----- nvinfo : EIATTR_EXIT_INSTR_OFFSETS
	.align		4
        /*0088*/ 	.byte	0x04, 0x1c
        /*008a*/ 	.short	(.L_413 - .L_412)


	//   ....[0]....
.L_412:
        /*008c*/ 	.word	0x000000d0


	//   ....[1]....
        /*0090*/ 	.word	0x00000280


	//   ....[2]....
        /*0094*/ 	.word	0x00000340


	//----- nvinfo : EIATTR_CRS_STACK_SIZE
	.align		4
.L_413:
        /*0098*/ 	.byte	0x04, 0x1e
        /*009a*/ 	.short	(.L_415 - .L_414)
.L_414:
        /*009c*/ 	.word	0x00000000


	//----- nvinfo : EIATTR_CBANK_PARAM_SIZE
	.align		4
.L_415:
        /*00a0*/ 	.byte	0x03, 0x19
        /*00a2*/ 	.short	0x0028


	//----- nvinfo : EIATTR_PARAM_CBANK
	.align		4
        /*00a4*/ 	.byte	0x04, 0x0a
        /*00a6*/ 	.short	(.L_417 - .L_416)
	.align		4
.L_416:
        /*00a8*/ 	.word	index@(.nv.constant0._Z19prepare_data_kernelIfEvPKT_PjPS0_iiiS0_)
        /*00ac*/ 	.short	0x0380
        /*00ae*/ 	.short	0x0028


	//----- nvinfo : EIATTR_SW_WAR
	.align		4
.L_417:
        /*00b0*/ 	.byte	0x04, 0x36
        /*00b2*/ 	.short	(.L_419 - .L_418)
.L_418:
        /*00b4*/ 	.word	0x00000008
.L_419:


//--------------------- .nv.info._Z19bitonic_sort_kernelI6__halfLb0EEvPT_Pjiii --------------------------
	.section	.nv.info._Z19bitonic_sort_kernelI6__halfLb0EEvPT_Pjiii,"",@"SHT_CUDA_INFO"
	.sectionflags	@""
	.align	4


	//----- nvinfo : EIATTR_CUDA_API_VERSION
	.align		4
        /*0000*/ 	.byte	0x04, 0x37
        /*0002*/ 	.short	(.L_421 - .L_420)
.L_420:
        /*0004*/ 	.word	0x00000082


	//----- nvinfo : EIATTR_KPARAM_INFO
	.align		4
.L_421:
        /*0008*/ 	.byte	0x04, 0x17
        /*000a*/ 	.short	(.L_423 - .L_422)
.L_422:
        /*000c*/ 	.word	0x00000000
        /*0010*/ 	.short	0x0004
        /*0012*/ 	.short	0x0018
        /*0014*/ 	.byte	0x00, 0xf0, 0x11, 0x00


	//----- nvinfo : EIATTR_KPARAM_INFO
	.align		4
.L_423:
        /*0018*/ 	.byte	0x04, 0x17
        /*001a*/ 	.short	(.L_425 - .L_424)
.L_424:
        /*001c*/ 	.word	0x00000000
        /*0020*/ 	.short	0x0003
        /*0022*/ 	.short	0x0014
        /*0024*/ 	.byte	0x00, 0xf0, 0x11, 0x00


	//----- nvinfo : EIATTR_KPARAM_INFO
	.align		4
.L_425:
        /*0028*/ 	.byte	0x04, 0x17
        /*002a*/ 	.short	(.L_427 - .L_426)
.L_426:
        /*002c*/ 	.word	0x00000000
        /*0030*/ 	.short	0x0002
        /*0032*/ 	.short	0x0010
        /*0034*/ 	.byte	0x00, 0xf0, 0x11, 0x00


	//----- nvinfo : EIATTR_KPARAM_INFO
	.align		4
.L_427:
        /*0038*/ 	.byte	0x04, 0x17
        /*003a*/ 	.short	(.L_429 - .L_428)
.L_428:
        /*003c*/ 	.word	0x00000000
        /*0040*/ 	.short	0x0001
        /*0042*/ 	.short	0x0008
        /*0044*/ 	.byte	0x00, 0xf5, 0x21, 0x00


	//----- nvinfo : EIATTR_KPARAM_INFO
	.align		4
.L_429:
        /*0048*/ 	.byte	0x04, 0x17
        /*004a*/ 	.short	(.L_431 - .L_430)
.L_430:
        /*004c*/ 	.word	0x00000000
        /*0050*/ 	.short	0x0000
        /*0052*/ 	.short	0x0000
        /*0054*/ 	.byte	0x00, 0xf5, 0x21, 0x00


	//----- nvinfo : EIATTR_SPARSE_MMA_MASK
	.align		4
.L_431:
        /*0058*/ 	.byte	0x03, 0x50
        /*005a*/ 	.short	0x0000


	//----- nvinfo : EIATTR_MAXREG_COUNT
	.align		4
        /*005c*/ 	.byte	0x03, 0x1b
        /*005e*/ 	.short	0x00ff


	//----- nvinfo : EIATTR_MERCURY_ISA_VERSION
	.align		4
        /*0060*/ 	.byte	0x03, 0x5f
        /*0062*/ 	.short	0x0101


	//----- nvinfo : EIATTR_VRC_CTA_INIT_COUNT
	.align		4
        /*0064*/ 	.byte	0x02, 0x4a
	.zero		1
	.zero		1


	//----- nvinfo : EIATTR_EXIT_INSTR_OFFSETS
	.align		4
        /*0068*/ 	.byte	0x04, 0x1c
        /*006a*/ 	.short	(.L_433 - .L_432)


	//   ....[0]....
.L_432:
        /*006c*/ 	.word	0x00000150


	//   ....[1]....
        /*0070*/ 	.word	0x000001a0


	//   ....[2]....
        /*0074*/ 	.word	0x00000230


	//   ....[3]....
        /*0078*/ 	.word	0x000002c0


	//----- nvinfo : EIATTR_CBANK_PARAM_SIZE
	.align		4
.L_433:
        /*007c*/ 	.byte	0x03, 0x19
        /*007e*/ 	.short	0x001c


	//----- nvinfo : EIATTR_PARAM_CBANK
	.align		4
        /*0080*/ 	.byte	0x04, 0x0a
        /*0082*/ 	.short	(.L_435 - .L_434)
	.align		4
.L_434:
        /*0084*/ 	.word	index@(.nv.constant0._Z19bitonic_sort_kernelI6__halfLb0EEvPT_Pjiii)
        /*0088*/ 	.short	0x0380
        /*008a*/ 	.short	0x001c


	//----- nvinfo : EIATTR_SW_WAR
	.align		4
.L_435:
        /*008c*/ 	.byte	0x04, 0x36
        /*008e*/ 	.short	(.L_437 - .L_436)
.L_436:
        /*0090*/ 	.word	0x00000008
.L_437:


//--------------------- .nv.info._Z19bitonic_sort_kernelI6__halfLb1EEvPT_Pjiii --------------------------
	.section	.nv.info._Z19bitonic_sort_kernelI6__halfLb1EEvPT_Pjiii,"",@"SHT_CUDA_INFO"
	.sectionflags	@""
	.align	4


	//----- nvinfo : EIATTR_CUDA_API_VERSION
	.align		4
        /*0000*/ 	.byte	0x04, 0x37
        /*0002*/ 	.short	(.L_439 - .L_438)
.L_438:
        /*0004*/ 	.word	0x00000082


	//----- nvinfo : EIATTR_KPARAM_INFO
	.align		4
.L_439:
        /*0008*/ 	.byte	0x04, 0x17
        /*000a*/ 	.short	(.L_441 - .L_440)
.L_440:
        /*000c*/ 	.word	0x00000000
        /*0010*/ 	.short	0x0004
        /*0012*/ 	.short	0x0018
        /*0014*/ 	.byte	0x00, 0xf0, 0x11, 0x00


	//----- nvinfo : EIATTR_KPARAM_INFO
	.align		4
.L_441:
        /*0018*/ 	.byte	0x04, 0x17
        /*001a*/ 	.short	(.L_443 - .L_442)
.L_442:
        /*001c*/ 	.word	0x00000000
        /*0020*/ 	.short	0x0003
        /*0022*/ 	.short	0x0014
        /*0024*/ 	.byte	0x00, 0xf0, 0x11, 0x00


	//----- nvinfo : EIATTR_KPARAM_INFO
	.align		4
.L_443:
        /*0028*/ 	.byte	0x04, 0x17
        /*002a*/ 	.short	(.L_445 - .L_444)
.L_444:
        /*002c*/ 	.word	0x00000000
        /*0030*/ 	.short	0x0002
        /*0032*/ 	.short	0x0010
        /*0034*/ 	.byte	0x00, 0xf0, 0x11, 0x00


	//----- nvinfo : EIATTR_KPARAM_INFO
	.align		4
.L_445:
        /*0038*/ 	.byte	0x04, 0x17
        /*003a*/ 	.short	(.L_447 - .L_446)
.L_446:
        /*003c*/ 	.word	0x00000000
        /*0040*/ 	.short	0x0001
        /*0042*/ 	.short	0x0008
        /*0044*/ 	.byte	0x00, 0xf5, 0x21, 0x00


	//----- nvinfo : EIATTR_KPARAM_INFO
	.align		4
.L_447:
        /*0048*/ 	.byte	0x04, 0x17
        /*004a*/ 	.short	(.L_449 - .L_448)
.L_448:
        /*004c*/ 	.word	0x00000000
        /*0050*/ 	.short	0x0000
        /*0052*/ 	.short	0x0000
        /*0054*/ 	.byte	0x00, 0xf5, 0x21, 0x00


	//----- nvinfo : EIATTR_SPARSE_MMA_MASK
	.align		4
.L_449:
        /*0058*/ 	.byte	0x03, 0x50
        /*005a*/ 	.short	0x0000


	//----- nvinfo : EIATTR_MAXREG_COUNT
	.align		4
        /*005c*/ 	.byte	0x03, 0x1b
        /*005e*/ 	.short	0x00ff


	//----- nvinfo : EIATTR_MERCURY_ISA_VERSION
	.align		4
        /*0060*/ 	.byte	0x03, 0x5f
        /*0062*/ 	.short	0x0101


	//----- nvinfo : EIATTR_VRC_CTA_INIT_COUNT
	.align		4
        /*0064*/ 	.byte	0x02, 0x4a
	.zero		1
	.zero		1


	//----- nvinfo : EIATTR_EXIT_INSTR_OFFSETS
	.align		4
        /*0068*/ 	.byte	0x04, 0x1c
        /*006a*/ 	.short	(.L_451 - .L_450)


	//   ....[0]....
.L_450:
        /*006c*/ 	.word	0x00000150


	//   ....[1]....
        /*0070*/ 	.word	0x000001a0


	//   ....[2]....
        /*0074*/ 	.word	0x00000230


	//   ....[3]....
        /*0078*/ 	.word	0x000002c0


	//----- nvinfo : EIATTR_CBANK_PARAM_SIZE
	.align		4
.L_451:
        /*007c*/ 	.byte	0x03, 0x19
        /*007e*/ 	.short	0x001c


	//----- nvinfo : EIATTR_PARAM_CBANK
	.align		4
        /*0080*/ 	.byte	0x04, 0x0a
        /*0082*/ 	.short	(.L_453 - .L_452)
	.align		4
.L_452:
        /*0084*/ 	.word	index@(.nv.constant0._Z19bitonic_sort_kernelI6__halfLb1EEvPT_Pjiii)
        /*0088*/ 	.short	0x0380
        /*008a*/ 	.short	0x001c


	//----- nvinfo : EIATTR_SW_WAR
	.align		4
.L_453:
        /*008c*/ 	.byte	0x04, 0x36
        /*008e*/ 	.short	(.L_455 - .L_454)
.L_454:
        /*0090*/ 	.word	0x00000008
.L_455:


//--------------------- .nv.info._Z19prepare_data_kernelI6__halfEvPKT_PjPS1_iiiS1_ --------------------------
	.section	.nv.info._Z19prepare_data_kernelI6__halfEvPKT_PjPS1_iiiS1_,"",@"SHT_CUDA_INFO"
	.sectionflags	@""
	.align	4


	//----- nvinfo : EIATTR_CUDA_API_VERSION
	.align		4
        /*0000*/ 	.byte	0x04, 0x37
        /*0002*/ 	.short	(.L_457 - .L_456)
.L_456:
        /*0004*/ 	.word	0x00000082


	//----- nvinfo : EIATTR_KPARAM_INFO
	.align		4
.L_457:
        /*0008*/ 	.byte	0x04, 0x17
        /*000a*/ 	.short	(.L_459 - .L_458)
.L_458:
        /*000c*/ 	.word	0x00000000
        /*0010*/ 	.short	0x0006
        /*0012*/ 	.short	0x0024
        /*0014*/ 	.byte	0x00, 0xf0, 0x09, 0x00


	//----- nvinfo : EIATTR_KPARAM_INFO
	.align		4
.L_459:
        /*0018*/ 	.byte	0x04, 0x17
        /*001a*/ 	.short	(.L_461 - .L_460)
.L_460:
        /*001c*/ 	.word	0x00000000
        /*0020*/ 	.short	0x0005
        /*0022*/ 	.short	0x0020
        /*0024*/ 	.byte	0x00, 0xf0, 0x11, 0x00


	//----- nvinfo : EIATTR_KPARAM_INFO
	.align		4
.L_461:
        /*0028*/ 	.byte	0x04, 0x17
        /*002a*/ 	.short	(.L_463 - .L_462)
.L_462:
        /*002c*/ 	.word	0x00000000
        /*0030*/ 	.short	0x0004
        /*0032*/ 	.short	0x001c
        /*0034*/ 	.byte	0x00, 0xf0, 0x11, 0x00


	//----- nvinfo : EIATTR_KPARAM_INFO
	.align		4
.L_463:
        /*0038*/ 	.byte	0x04, 0x17
        /*003a*/ 	.short	(.L_465 - .L_464)
.L_464:
        /*003c*/ 	.word	0x00000000
        /*0040*/ 	.short	0x0003
        /*0042*/ 	.short	0x0018
        /*0044*/ 	.byte	0x00, 0xf0, 0x11, 0x00


	//----- nvinfo : EIATTR_KPARAM_INFO
	.align		4
.L_465:
        /*0048*/ 	.byte	0x04, 0x17
        /*004a*/ 	.short	(.L_467 - .L_466)
.L_466:
        /*004c*/ 	.word	0x00000000
        /*0050*/ 	.short	0x0002
        /*0052*/ 	.short	0x0010
        /*0054*/ 	.byte	0x00, 0xf5, 0x21, 0x00


	//----- nvinfo : EIATTR_KPARAM_INFO
	.align		4
.L_467:
        /*0058*/ 	.byte	0x04, 0x17
        /*005a*/ 	.short	(.L_469 - .L_468)
.L_468:
        /*005c*/ 	.word	0x00000000
        /*0060*/ 	.short	0x0001
        /*0062*/ 	.short	0x0008
        /*0064*/ 	.byte	0x00, 0xf5, 0x21, 0x00


	//----- nvinfo : EIATTR_KPARAM_INFO
	.align		4
.L_469:
        /*0068*/ 	.byte	0x04, 0x17
        /*006a*/ 	.short	(.L_471 - .L_470)
.L_470:
        /*006c*/ 	.word	0x00000000
        /*0070*/ 	.short	0x0000
        /*0072*/ 	.short	0x0000
        /*0074*/ 	.byte	0x00, 0xf5, 0x21, 0x00


	//----- nvinfo : EIATTR_SPARSE_MMA_MASK
	.align		4
.L_471:
        /*0078*/ 	.byte	0x03, 0x50
        /*007a*/ 	.short	0x0000


	//----- nvinfo : EIATTR_MAXREG_COUNT
	.align		4
        /*007c*/ 	.byte	0x03, 0x1b
        /*007e*/ 	.short	0x00ff


	//----- nvinfo : EIATTR_MERCURY_ISA_VERSION
	.align		4
        /*0080*/ 	.byte	0x03, 0x5f
        /*0082*/ 	.short	0x0101


	//----- nvinfo : EIATTR_VRC_CTA_INIT_COUNT
	.align		4
        /*0084*/ 	.byte	0x02, 0x4a
	.zero		1
	.zero		1


	//----- nvinfo : EIATTR_EXIT_INSTR_OFFSETS
	.align		4
        /*0088*/ 	.byte	0x04, 0x1c
        /*008a*/ 	.short	(.L_473 - .L_472)


	//   ....[0]....
.L_472:
        /*008c*/ 	.word	0x000000d0


	//   ....[1]....
        /*0090*/ 	.word	0x00000260


	//   ....[2]....
        /*0094*/ 	.word	0x00000300


	//----- nvinfo : EIATTR_CBANK_PARAM_SIZE
	.align		4
.L_473:
        /*0098*/ 	.byte	0x03, 0x19
        /*009a*/ 	.short	0x0026


	//----- nvinfo : EIATTR_PARAM_CBANK
	.align		4
        /*009c*/ 	.byte	0x04, 0x0a
        /*009e*/ 	.short	(.L_475 - .L_474)
	.align		4
.L_474:
        /*00a0*/ 	.word	index@(.nv.constant0._Z19prepare_data_kernelI6__halfEvPKT_PjPS1_iiiS1_)
        /*00a4*/ 	.short	0x0380
        /*00a6*/ 	.short	0x0026


	//----- nvinfo : EIATTR_SW_WAR
	.align		4
.L_475:
        /*00a8*/ 	.byte	0x04, 0x36
        /*00aa*/ 	.short	(.L_477 - .L_476)
.L_476:
        /*00ac*/ 	.word	0x00000008
.L_477:


//--------------------- .nv.info._Z19bitonic_sort_kernelI13__nv_bfloat16Lb0EEvPT_Pjiii --------------------------
	.section	.nv.info._Z19bitonic_sort_kernelI13__nv_bfloat16Lb0EEvPT_Pjiii,"",@"SHT_CUDA_INFO"
	.sectionflags	@""
	.align	4


	//----- nvinfo : EIATTR_CUDA_API_VERSION
	.align		4
        /*0000*/ 	.byte	0x04, 0x37
        /*0002*/ 	.short	(.L_479 - .L_478)
.L_478:
        /*0004*/ 	.word	0x00000082


	//----- nvinfo : EIATTR_KPARAM_INFO
	.align		4
.L_479:
        /*0008*/ 	.byte	0x04, 0x17
        /*000a*/ 	.short	(.L_481 - .L_480)
.L_480:
        /*000c*/ 	.word	0x00000000
        /*0010*/ 	.short	0x0004
        /*0012*/ 	.short	0x0018
        /*0014*/ 	.byte	0x00, 0xf0, 0x11, 0x00


	//----- nvinfo : EIATTR_KPARAM_INFO
	.align		4
.L_481:
        /*0018*/ 	.byte	0x04, 0x17
        /*001a*/ 	.short	(.L_483 - .L_482)
.L_482:
        /*001c*/ 	.word	0x00000000
        /*0020*/ 	.short	0x0003
        /*0022*/ 	.short	0x0014
        /*0024*/ 	.byte	0x00, 0xf0, 0x11, 0x00


	//----- nvinfo : EIATTR_KPARAM_INFO
	.align		4
.L_483:
        /*0028*/ 	.byte	0x04, 0x17
        /*002a*/ 	.short	(.L_485 - .L_484)
.L_484:
        /*002c*/ 	.word	0x00000000
        /*0030*/ 	.short	0x0002
        /*0032*/ 	.short	0x0010
        /*0034*/ 	.byte	0x00, 0xf0, 0x11, 0x00


	//----- nvinfo : EIATTR_KPARAM_INFO
	.align		4
.L_485:
        /*0038*/ 	.byte	0x04, 0x17
        /*003a*/ 	.short	(.L_487 - .L_486)
.L_486:
        /*003c*/ 	.word	0x00000000
        /*0040*/ 	.short	0x0001
        /*0042*/ 	.short	0x0008
        /*0044*/ 	.byte	0x00, 0xf5, 0x21, 0x00


	//----- nvinfo : EIATTR_KPARAM_INFO
	.align		4
.L_487:
        /*0048*/ 	.byte	0x04, 0x17
        /*004a*/ 	.short	(.L_489 - .L_488)
.L_488:
        /*004c*/ 	.word	0x00000000
        /*0050*/ 	.short	0x0000
        /*0052*/ 	.short	0x0000
        /*0054*/ 	.byte	0x00, 0xf5, 0x21, 0x00


	//----- nvinfo : EIATTR_SPARSE_MMA_MASK
	.align		4
.L_489:
        /*0058*/ 	.byte	0x03, 0x50
        /*005a*/ 	.short	0x0000


	//----- nvinfo : EIATTR_MAXREG_COUNT
	.align		4
        /*005c*/ 	.byte	0x03, 0x1b
        /*005e*/ 	.short	0x00ff


	//----- nvinfo : EIATTR_MERCURY_ISA_VERSION
	.align		4
        /*0060*/ 	.byte	0x03, 0x5f
        /*0062*/ 	.short	0x0101


	//----- nvinfo : EIATTR_VRC_CTA_INIT_COUNT
	.align		4
        /*0064*/ 	.byte	0x02, 0x4a
	.zero		1
	.zero		1


	//----- nvinfo : EIATTR_EXIT_INSTR_OFFSETS
	.align		4
        /*0068*/ 	.byte	0x04, 0x1c
        /*006a*/ 	.short	(.L_491 - .L_490)


	//   ....[0]....
.L_490:
        /*006c*/ 	.word	0x00000150


	//   ....[1]....
        /*0070*/ 	.word	0x000001a0


	//   ....[2]....
        /*0074*/ 	.word	0x00000230


	//   ....[3]....
        /*0078*/ 	.word	0x000002c0


	//----- nvinfo : EIATTR_CBANK_PARAM_SIZE
	.align		4
.L_491:
        /*007c*/ 	.byte	0x03, 0x19
        /*007e*/ 	.short	0x001c


	//----- nvinfo : EIATTR_PARAM_CBANK
	.align		4
        /*0080*/ 	.byte	0x04, 0x0a
        /*0082*/ 	.short	(.L_493 - .L_492)
	.align		4
.L_492:
        /*0084*/ 	.word	index@(.nv.constant0._Z19bitonic_sort_kernelI13__nv_bfloat16Lb0EEvPT_Pjiii)
        /*0088*/ 	.short	0x0380
        /*008a*/ 	.short	0x001c


	//----- nvinfo : EIATTR_SW_WAR
	.align		4
.L_493:
        /*008c*/ 	.byte	0x04, 0x36
        /*008e*/ 	.short	(.L_495 - .L_494)
.L_494:
        /*0090*/ 	.word	0x00000008
.L_495:


//--------------------- .nv.info._Z19bitonic_sort_kernelI13__nv_bfloat16Lb1EEvPT_Pjiii --------------------------
	.section	.nv.info._Z19bitonic_sort_kernelI13__nv_bfloat16Lb1EEvPT_Pjiii,"",@"SHT_CUDA_INFO"
	.sectionflags	@""
	.align	4


	//----- nvinfo : EIATTR_CUDA_API_VERSION
	.align		4
        /*0000*/ 	.byte	0x04, 0x37
        /*0002*/ 	.short	(.L_497 - .L_496)
.L_496:
        /*0004*/ 	.word	0x00000082


	//----- nvinfo : EIATTR_KPARAM_INFO
	.align		4
.L_497:
        /*0008*/ 	.byte	0x04, 0x17
        /*000a*/ 	.short	(.L_499 - .L_498)
.L_498:
        /*000c*/ 	.word	0x00000000
        /*0010*/ 	.short	0x0004
        /*0012*/ 	.short	0x0018
        /*0014*/ 	.byte	0x00, 0xf0, 0x11, 0x00


	//----- nvinfo : EIATTR_KPARAM_INFO
	.align		4
.L_499:
        /*0018*/ 	.byte	0x04, 0x17
        /*001a*/ 	.short	(.L_501 - .L_500)
.L_500:
        /*001c*/ 	.word	0x00000000
        /*0020*/ 	.short	0x0003
        /*0022*/ 	.short	0x0014
        /*0024*/ 	.byte	0x00, 0xf0, 0x11, 0x00


	//----- nvinfo : EIATTR_KPARAM_INFO
	.align		4
.L_501:
        /*0028*/ 	.byte	0x04, 0x17
        /*002a*/ 	.short	(.L_503 - .L_502)
.L_502:
        /*002c*/ 	.word	0x00000000
        /*0030*/ 	.short	0x0002
        /*0032*/ 	.short	0x0010
        /*0034*/ 	.byte	0x00, 0xf0, 0x11, 0x00


	//----- nvinfo : EIATTR_KPARAM_INFO
	.align		4
.L_503:
        /*0038*/ 	.byte	0x04, 0x17
        /*003a*/ 	.short	(.L_505 - .L_504)
.L_504:
        /*003c*/ 	.word	0x00000000
        /*0040*/ 	.short	0x0001
        /*0042*/ 	.short	0x0008
        /*0044*/ 	.byte	0x00, 0xf5, 0x21, 0x00


	//----- nvinfo : EIATTR_KPARAM_INFO
	.align		4
.L_505:
        /*0048*/ 	.byte	0x04, 0x17
        /*004a*/ 	.short	(.L_507 - .L_506)
.L_506:
        /*004c*/ 	.word	0x00000000
        /*0050*/ 	.short	0x0000
        /*0052*/ 	.short	0x0000
        /*0054*/ 	.byte	0x00, 0xf5, 0x21, 0x00


	//----- nvinfo : EIATTR_SPARSE_MMA_MASK
	.align		4
.L_507:
        /*0058*/ 	.byte	0x03, 0x50
        /*005a*/ 	.short	0x0000


	//----- nvinfo : EIATTR_MAXREG_COUNT
	.align		4
        /*005c*/ 	.byte	0x03, 0x1b
        /*005e*/ 	.short	0x00ff


	//----- nvinfo : EIATTR_MERCURY_ISA_VERSION
	.align		4
        /*0060*/ 	.byte	0x03, 0x5f
        /*0062*/ 	.short	0x0101


	//----- nvinfo : EIATTR_VRC_CTA_INIT_COUNT
	.align		4
        /*0064*/ 	.byte	0x02, 0x4a
	.zero		1
	.zero		1


	//----- nvinfo : EIATTR_EXIT_INSTR_OFFSETS
	.align		4
        /*0068*/ 	.byte	0x04, 0x1c
        /*006a*/ 	.short	(.L_509 - .L_508)


	//   ....[0]....
.L_508:
        /*006c*/ 	.word	0x00000150


	//   ....[1]....
        /*0070*/ 	.word	0x000001a0


	//   ....[2]....
        /*0074*/ 	.word	0x00000230


	//   ....[3]....
        /*0078*/ 	.word	0x000002c0


	//----- nvinfo : EIATTR_CBANK_PARAM_SIZE
	.align		4
.L_509:
        /*007c*/ 	.byte	0x03, 0x19
        /*007e*/ 	.short	0x001c


	//----- nvinfo : EIATTR_PARAM_CBANK
	.align		4
        /*0080*/ 	.byte	0x04, 0x0a
        /*0082*/ 	.short	(.L_511 - .L_510)
	.align		4
.L_510:
        /*0084*/ 	.word	index@(.nv.constant0._Z19bitonic_sort_kernelI13__nv_bfloat16Lb1EEvPT_Pjiii)
        /*0088*/ 	.short	0x0380
        /*008a*/ 	.short	0x001c


	//----- nvinfo : EIATTR_SW_WAR
	.align		4
.L_511:
        /*008c*/ 	.byte	0x04, 0x36
        /*008e*/ 	.short	(.L_513 - .L_512)
.L_512:
        /*0090*/ 	.word	0x00000008
.L_513:


//--------------------- .nv.info._Z19prepare_data_kernelI13__nv_bfloat16EvPKT_PjPS1_iiiS1_ --------------------------
	.section	.nv.info._Z19prepare_data_kernelI13__nv_bfloat16EvPKT_PjPS1_iiiS1_,"",@"SHT_CUDA_INFO"
	.sectionflags	@""
	.align	4


	//----- nvinfo : EIATTR_CUDA_API_VERSION
	.align		4
        /*0000*/ 	.byte	0x04, 0x37
        /*0002*/ 	.short	(.L_515 - .L_514)
.L_514:
        /*0004*/ 	.word	0x00000082


	//----- nvinfo : EIATTR_KPARAM_INFO
	.align		4
.L_515:
        /*0008*/ 	.byte	0x04, 0x17
        /*000a*/ 	.short	(.L_517 - .L_516)
.L_516:
        /*000c*/ 	.word	0x00000000
        /*0010*/ 	.short	0x0006
        /*0012*/ 	.short	0x0024
        /*0014*/ 	.byte	0x00, 0xf0, 0x09, 0x00


	//----- nvinfo : EIATTR_KPARAM_INFO
	.align		4
.L_517:
        /*0018*/ 	.byte	0x04, 0x17
        /*001a*/ 	.short	(.L_519 - .L_518)
.L_518:
        /*001c*/ 	.word	0x00000000
        /*0020*/ 	.short	0x0005
        /*0022*/ 	.short	0x0020
        /*0024*/ 	.byte	0x00, 0xf0, 0x11, 0x00


	//----- nvinfo : EIATTR_KPARAM_INFO
	.align		4
.L_519:
        /*0028*/ 	.byte	0x04, 0x17
        /*002a*/ 	.short	(.L_521 - .L_520)
.L_520:
        /*002c*/ 	.word	0x00000000
        /*0030*/ 	.short	0x0004
        /*0032*/ 	.short	0x001c
        /*0034*/ 	.byte	0x00, 0xf0, 0x11, 0x00


	//----- nvinfo : EIATTR_KPARAM_INFO
	.align		4
.L_521:
        /*0038*/ 	.byte	0x04, 0x17
        /*003a*/ 	.short	(.L_523 - .L_522)
.L_522:
        /*003c*/ 	.word	0x00000000
        /*0040*/ 	.short	0x0003
        /*0042*/ 	.short	0x0018
        /*0044*/ 	.byte	0x00, 0xf0, 0x11, 0x00


	//----- nvinfo : EIATTR_KPARAM_INFO
	.align		4
.L_523:
        /*0048*/ 	.byte	0x04, 0x17
        /*004a*/ 	.short	(.L_525 - .L_524)
.L_524:
        /*004c*/ 	.word	0x00000000
        /*0050*/ 	.short	0x0002
        /*0052*/ 	.short	0x0010
        /*0054*/ 	.byte	0x00, 0xf5, 0x21, 0x00


	//----- nvinfo : EIATTR_KPARAM_INFO
	.align		4
.L_525:
        /*0058*/ 	.byte	0x04, 0x17
        /*005a*/ 	.short	(.L_527 - .L_526)
.L_526:
        /*005c*/ 	.word	0x00000000
        /*0060*/ 	.short	0x0001
        /*0062*/ 	.short	0x0008
        /*0064*/ 	.byte	0x00, 0xf5, 0x21, 0x00


	//----- nvinfo : EIATTR_KPARAM_INFO
	.align		4
.L_527:
        /*0068*/ 	.byte	0x04, 0x17
        /*006a*/ 	.short	(.L_529 - .L_528)
.L_528:
        /*006c*/ 	.word	0x00000000
        /*0070*/ 	.short	0x0000
        /*0072*/ 	.short	0x0000
        /*0074*/ 	.byte	0x00, 0xf5, 0x21, 0x00


	//----- nvinfo : EIATTR_SPARSE_MMA_MASK
	.align		4
.L_529:
        /*0078*/ 	.byte	0x03, 0x50
        /*007a*/ 	.short	0x0000


	//----- nvinfo : EIATTR_MAXREG_COUNT
	.align		4
        /*007c*/ 	.byte	0x03, 0x1b
        /*007e*/ 	.short	0x00ff


	//----- nvinfo : EIATTR_MERCURY_ISA_VERSION
	.align		4
        /*0080*/ 	.byte	0x03, 0x5f
        /*0082*/ 	.short	0x0101


	//----- nvinfo : EIATTR_VRC_CTA_INIT_COUNT
	.align		4
        /*0084*/ 	.byte	0x02, 0x4a
	.zero		1
	.zero		1


	//----- nvinfo : EIATTR_EXIT_INSTR_OFFSETS
	.align		4
        /*0088*/ 	.byte	0x04, 0x1c
        /*008a*/ 	.short	(.L_531 - .L_530)


	//   ....[0]....
.L_530:
        /*008c*/ 	.word	0x000000d0


	//   ....[1]....
        /*0090*/ 	.word	0x00000260


	//   ....[2]....
        /*0094*/ 	.word	0x00000300


	//----- nvinfo : EIATTR_CBANK_PARAM_SIZE
	.align		4
.L_531:
        /*0098*/ 	.byte	0x03, 0x19
        /*009a*/ 	.short	0x0026


	//----- nvinfo : EIATTR_PARAM_CBANK
	.align		4
        /*009c*/ 	.byte	0x04, 0x0a
        /*009e*/ 	.short	(.L_533 - .L_532)
	.align		4
.L_532:
        /*00a0*/ 	.word	index@(.nv.constant0._Z19prepare_data_kernelI13__nv_bfloat16EvPKT_PjPS1_iiiS1_)
        /*00a4*/ 	.short	0x0380
        /*00a6*/ 	.short	0x0026


	//----- nvinfo : EIATTR_SW_WAR
	.align		4
.L_533:
        /*00a8*/ 	.byte	0x04, 0x36
        /*00aa*/ 	.short	(.L_535 - .L_534)
.L_534:
        /*00ac*/ 	.word	0x00000008
.L_535:


//--------------------- .nv.callgraph             --------------------------
	.section	.nv.callgraph,"",@"SHT_CUDA_CALLGRAPH"
	.align	4
	.sectionentsize	8
	.align		4
        /*0000*/ 	.word	0x00000000
	.align		4
        /*0004*/ 	.word	0xffffffff
	.align		4
        /*0008*/ 	.word	0x00000000
	.align		4
        /*000c*/ 	.word	0xfffffffe
	.align		4
        /*0010*/ 	.word	0x00000000
	.align		4
        /*0014*/ 	.word	0xfffffffd
	.align		4
        /*0018*/ 	.word	0x00000000
	.align		4
        /*001c*/ 	.word	0xfffffffc


//--------------------- .text._Z19bitonic_sort_kernelIlLb0EEvPT_Pjiii --------------------------
	.section	.text._Z19bitonic_sort_kernelIlLb0EEvPT_Pjiii,"ax",@progbits
	.align	128
        .global         _Z19bitonic_sort_kernelIlLb0EEvPT_Pjiii
        .type           _Z19bitonic_sort_kernelIlLb0EEvPT_Pjiii,@function
        .size           _Z19bitonic_sort_kernelIlLb0EEvPT_Pjiii,(.L_x_23 - _Z19bitonic_sort_kernelIlLb0EEvPT_Pjiii)
        .other          _Z19bitonic_sort_kernelIlLb0EEvPT_Pjiii,@"STO_CUDA_ENTRY STV_DEFAULT"
_Z19bitonic_sort_kernelIlLb0EEvPT_Pjiii:
.text._Z19bitonic_sort_kernelIlLb0EEvPT_Pjiii:
[----:B------:R-:W-:Y:S01]  /*0000*/  LDC R1, c[0x0][0x37c] ;  /* 0x0000df00ff017b82 */ /* 0x000fe20000000800 */
[----:B------:R-:W0:Y:S07]  /*0010*/  S2R R15, SR_TID.X ;  /* 0x00000000000f7919 */ /* 0x000e2e0000002100 */
[----:B------:R-:W1:Y:S01]  /*0020*/  S2UR UR6, SR_CTAID.Y ;  /* 0x00000000000679c3 */ /* 0x000e620000002600 */
[----:B------:R-:W2:Y:S01]  /*0030*/  LDCU UR13, c[0x0][0x390] ;  /* 0x00007200ff0d77ac */ /* 0x000ea20008000800 */
[----:B------:R-:W0:Y:S01]  /*0040*/  S2R R0, SR_CTAID.X ;  /* 0x0000000000007919 */ /* 0x000e220000002500 */
[----:B------:R-:W0:Y:S01]  /*0050*/  LDCU UR12, c[0x0][0x360] ;  /* 0x00006c00ff0c77ac */ /* 0x000e220008000800 */
[----:B------:R-:W3:Y:S01]  /*0060*/  LDCU.128 UR8, c[0x0][0x380] ;  /* 0x00007000ff0877ac */ /* 0x000ee20008000c00 */
[----:B--2---:R-:W-:-:S02]  /*0070*/  USHF.R.S32.HI UR7, URZ, 0x1f, UR13 ;  /* 0x0000001fff077899 */ /* 0x004fc4000801140d */
[----:B-1----:R-:W-:Y:S02]  /*0080*/  UIMAD.WIDE.U32 UR4, UR6, UR13, URZ ;  /* 0x0000000d060472a5 */ /* 0x002fe4000f8e00ff */
[----:B------:R-:W-:Y:S02]  /*0090*/  UIMAD UR7, UR7, UR6, URZ ;  /* 0x00000006070772a4 */ /* 0x000fe4000f8e02ff */
[----:B---3--:R-:W-:Y:S02]  /*00a0*/  ULEA UR6, UP0, UR4, UR8, 0x3 ;  /* 0x0000000804067291 */ /* 0x008fe4000f8018ff */
[----:B------:R-:W-:Y:S02]  /*00b0*/  UIADD3 UR5, UPT, UPT, UR5, UR7, URZ ;  /* 0x0000000705057290 */ /* 0x000fe4000fffe0ff */
[----:B------:R-:W-:Y:S02]  /*00c0*/  ULEA UR8, UP1, UR4, UR10, 0x2 ;  /* 0x0000000a04087291 */ /* 0x000fe4000f8210ff */
[----:B------:R-:W-:Y:S01]  /*00d0*/  ULEA.HI.X UR7, UR4, UR9, UR5, 0x3, UP0 ;  /* 0x0000000904077291 */ /* 0x000fe200080f1c05 */
[----:B0-----:R-:W-:Y:S01]  /*00e0*/  IMAD R15, R0, UR12, R15 ;  /* 0x0000000c000f7c24 */ /* 0x001fe2000f8e020f */
[----:B------:R-:W-:Y:S01]  /*00f0*/  ULEA.HI.X UR5, UR4, UR11, UR5, 0x2, UP1 ;  /* 0x0000000b04057291 */ /* 0x000fe200088f1405 */
[----:B------:R-:W-:-:S02]  /*0100*/  IMAD.U32 R2, RZ, RZ, UR6 ;  /* 0x00000006ff027e24 */ /* 0x000fc4000f8e00ff */
[----:B------:R-:W-:Y:S01]  /*0110*/  IMAD.U32 R4, RZ, RZ, UR8 ;  /* 0x00000008ff047e24 */ /* 0x000fe2000f8e00ff */
[----:B------:R-:W-:Y:S02]  /*0120*/  ISETP.GE.U32.AND P0, PT, R15, UR13, PT ;  /* 0x0000000d0f007c0c */ /* 0x000fe4000bf06070 */
[----:B------:R-:W-:Y:S01]  /*0130*/  MOV R3, UR7 ;  /* 0x0000000700037c02 */ /* 0x000fe20008000f00 */
[----:B------:R-:W-:-:S10]  /*0140*/  IMAD.U32 R5, RZ, RZ, UR5 ;  /* 0x00000005ff057e24 */ /* 0x000fd4000f8e00ff */
[----:B------:R-:W-:Y:S05]  /*0150*/  @P0 EXIT ;  /* 0x000000000000094d */ /* 0x000fea0003800000 */
[----:B------:R-:W0:Y:S02]  /*0160*/  LDCU UR4, c[0x0][0x394] ;  /* 0x00007280ff0477ac */ /* 0x000e240008000800 */
[----:B0-----:R-:W-:-:S04]  /*0170*/  LOP3.LUT R13, R15, UR4, RZ, 0x3c, !PT ;  /* 0x000000040f0d7c12 */ /* 0x001fc8000f8e3cff */
[----:B------:R-:W-:-:S04]  /*0180*/  ISETP.GE.U32.AND P0, PT, R13, UR13, PT ;  /* 0x0000000d0d007c0c */ /* 0x000fc8000bf06070 */
[----:B------:R-:W-:-:S13]  /*0190*/  ISETP.LE.U32.OR P0, PT, R13, R15, P0 ;  /* 0x0000000f0d00720c */ /* 0x000fda0000703470 */
[----:B------:R-:W-:Y:S05]  /*01a0*/  @P0 EXIT ;  /* 0x000000000000094d */ /* 0x000fea0003800000 */
[----:B------:R-:W0:Y:S01]  /*01b0*/  LDCU.64 UR4, c[0x0][0x358] ;  /* 0x00006b00ff0477ac */ /* 0x000e220008000a00 */
[--C-:B------:R-:W-:Y:S01]  /*01c0*/  IMAD.WIDE.U32 R6, R15, 0x8, R2.reuse ;  /* 0x000000080f067825 */ /* 0x100fe200078e0002 */
[----:B------:R-:W1:Y:S03]  /*01d0*/  LDCU UR6, c[0x0][0x398] ;  /* 0x00007300ff0677ac */ /* 0x000e660008000800 */
[----:B------:R-:W-:Y:S02]  /*01e0*/  IMAD.WIDE.U32 R8, R13, 0x8, R2 ;  /* 0x000000080d087825 */ /* 0x000fe400078e0002 */
[----:B0-----:R-:W2:Y:S04]  /*01f0*/  LDG.E.64 R2, desc[UR4][R6.64] ;  /* 0x0000000406027981 */ /* 0x001ea8000c1e1b00 */
[----:B------:R-:W2:Y:S01]  /*0200*/  LDG.E.64 R10, desc[UR4][R8.64] ;  /* 0x00000004080a7981 */ /* 0x000ea2000c1e1b00 */
[----:B-1----:R-:W-:-:S02]  /*0210*/  LOP3.LUT P0, RZ, R15, UR6, RZ, 0xc0, !PT ;  /* 0x000000060fff7c12 */ /* 0x002fc4000f80c0ff */
[----:B--2---:R-:W-:-:S04]  /*0220*/  ISETP.GT.U32.AND P1, PT, R2, R10, PT ;  /* 0x0000000a0200720c */ /* 0x004fc80003f24070 */
[----:B------:R-:W-:-:S13]  /*0230*/  ISETP.GT.XOR.EX P0, PT, R3, R11, !P0, P1 ;  /* 0x0000000b0300720c */ /* 0x000fda0004704b10 */
[----:B------:R-:W-:Y:S05]  /*0240*/  @!P0 EXIT ;  /* 0x000000000000894d */ /* 0x000fea0003800000 */
[--C-:B------:R-:W-:Y:S01]  /*0250*/  IMAD.WIDE.U32 R12, R13, 0x4, R4.reuse ;  /* 0x000000040d0c7825 */ /* 0x100fe200078e0004 */
[----:B------:R-:W-:Y:S03]  /*0260*/  STG.E.64 desc[UR4][R6.64], R10 ;  /* 0x0000000a06007986 */ /* 0x000fe6000c101b04 */
[----:B------:R-:W-:Y:S01]  /*0270*/  IMAD.WIDE.U32 R4, R15, 0x4, R4 ;  /* 0x000000040f047825 */ /* 0x000fe200078e0004 */
[----:B------:R-:W-:Y:S04]  /*0280*/  STG.E.64 desc[UR4][R8.64], R2 ;  /* 0x0000000208007986 */ /* 0x000fe8000c101b04 */
[----:B------:R-:W2:Y:S04]  /*0290*/  LDG.E R17, desc[UR4][R12.64] ;  /* 0x000000040c117981 */ /* 0x000ea8000c1e1900 */
[----:B------:R-:W3:Y:S04]  /*02a0*/  LDG.E R15, desc[UR4][R4.64] ;  /* 0x00000004040f7981 */ /* 0x000ee8000c1e1900 */
[----:B--2---:R-:W-:Y:S04]  /*02b0*/  STG.E desc[UR4][R4.64], R17 ;  /* 0x0000001104007986 */ /* 0x004fe8000c101904 */
[----:B---3--:R-:W-:Y:S01]  /*02c0*/  STG.E desc[UR4][R12.64], R15 ;  /* 0x0000000f0c007986 */ /* 0x008fe2000c101904 */
[----:B------:R-:W-:Y:S05]  /*02d0*/  EXIT ;  /* 0x000000000000794d */ /* 0x000fea0003800000 */
.L_x_0:
[----:B------:R-:W-:-:S00]  /*02e0*/  BRA `(.L_x_0) ;  /* 0xfffffffc00fc7947 */ /* 0x000fc0000383ffff */
[----:B------:R-:W-:-:S00]  /*02f0*/  NOP ;  /* 0x0000000000007918 */ /* 0x000fc00000000000 */
        /* <DEDUP_REMOVED lines=8> */
.L_x_23:


//--------------------- .text._Z19bitonic_sort_kernelIlLb1EEvPT_Pjiii --------------------------
	.section	.text._Z19bitonic_sort_kernelIlLb1EEvPT_Pjiii,"ax",@progbits
	.align	128
        .global         _Z19bitonic_sort_kernelIlLb1EEvPT_Pjiii
        .type           _Z19bitonic_sort_kernelIlLb1EEvPT_Pjiii,@function
        .size           _Z19bitonic_sort_kernelIlLb1EEvPT_Pjiii,(.L_x_24 - _Z19bitonic_sort_kernelIlLb1EEvPT_Pjiii)
        .other          _Z19bitonic_sort_kernelIlLb1EEvPT_Pjiii,@"STO_CUDA_ENTRY STV_DEFAULT"
_Z19bitonic_sort_kernelIlLb1EEvPT_Pjiii:
.text._Z19bitonic_sort_kernelIlLb1EEvPT_Pjiii:
        /* <DEDUP_REMOVED lines=35> */
[----:B------:R-:W-:-:S13]  /*0230*/  ISETP.GT.XOR.EX P0, PT, R3, R11, P0, P1 ;  /* 0x0000000b0300720c */ /* 0x000fda0000704b10 */
        /* <DEDUP_REMOVED lines=10> */
.L_x_1:
        /* <DEDUP_REMOVED lines=10> */
.L_x_24:


//--------------------- .text._Z19prepare_data_kernelIlEvPKT_PjPS0_iiiS0_ --------------------------
	.section	.text._Z19prepare_data_kernelIlEvPKT_PjPS0_iiiS0_,"ax",@progbits
	.align	128
        .global         _Z19prepare_data_kernelIlEvPKT_PjPS0_iiiS0_
        .type           _Z19prepare_data_kernelIlEvPKT_PjPS0_iiiS0_,@function
        .size           _Z19prepare_data_kernelIlEvPKT_PjPS0_iiiS0_,(.L_x_25 - _Z19prepare_data_kernelIlEvPKT_PjPS0_iiiS0_)
        .other          _Z19prepare_data_kernelIlEvPKT_PjPS0_iiiS0_,@"STO_CUDA_ENTRY STV_DEFAULT"
_Z19prepare_data_kernelIlEvPKT_PjPS0_iiiS0_:
.text._Z19prepare_data_kernelIlEvPKT_PjPS0_iiiS0_:
[----:B------:R-:W-:Y:S01]  /*0000*/  LDC R1, c[0x0][0x37c] ;  /* 0x0000df00ff017b82 */ /* 0x000fe20000000800 */
[----:B------:R-:W0:Y:S07]  /*0010*/  S2R R2, SR_TID.X ;  /* 0x0000000000027919 */ /* 0x000e2e0000002100 */
[----:B------:R-:W0:Y:S01]  /*0020*/  S2UR UR4, SR_CTAID.X ;  /* 0x00000000000479c3 */ /* 0x000e220000002500 */
[----:B------:R-:W1:Y:S01]  /*0030*/  LDCU UR7, c[0x0][0x3a0] ;  /* 0x00007400ff0777ac */ /* 0x000e620008000800 */
[----:B------:R-:W2:Y:S01]  /*0040*/  S2R R11, SR_TID.Y ;  /* 0x00000000000b7919 */ /* 0x000ea20000002200 */
[----:B------:R-:W3:Y:S05]  /*0050*/  LDCU UR6, c[0x0][0x398] ;  /* 0x00007300ff0677ac */ /* 0x000eea0008000800 */
[----:B------:R-:W0:Y:S08]  /*0060*/  LDC R3, c[0x0][0x360] ;  /* 0x0000d800ff037b82 */ /* 0x000e300000000800 */
[----:B------:R-:W2:Y:S08]  /*0070*/  S2UR UR5, SR_CTAID.Y ;  /* 0x00000000000579c3 */ /* 0x000eb00000002600 */
[----:B------:R-:W2:Y:S01]  /*0080*/  LDC R0, c[0x0][0x364] ;  /* 0x0000d900ff007b82 */ /* 0x000ea20000000800 */
[----:B0-----:R-:W-:-:S05]  /*0090*/  IMAD R2, R3, UR4, R2 ;  /* 0x0000000403027c24 */ /* 0x001fca000f8e0202 */
[----:B-1----:R-:W-:Y:S01]  /*00a0*/  ISETP.GE.AND P0, PT, R2, UR7, PT ;  /* 0x0000000702007c0c */ /* 0x002fe2000bf06270 */
[----:B--2---:R-:W-:-:S05]  /*00b0*/  IMAD R11, R0, UR5, R11 ;  /* 0x00000005000b7c24 */ /* 0x004fca000f8e020b */
[----:B---3--:R-:W-:-:S13]  /*00c0*/  ISETP.GE.OR P0, PT, R11, UR6, P0 ;  /* 0x000000060b007c0c */ /* 0x008fda0008706670 */
[----:B------:R-:W-:Y:S05]  /*00d0*/  @P0 EXIT ;  /* 0x000000000000094d */ /* 0x000fea0003800000 */
[----:B------:R-:W0:Y:S01]  /*00e0*/  LDC R5, c[0x0][0x39c] ;  /* 0x0000e700ff057b82 */ /* 0x000e220000000800 */
[----:B------:R-:W-:Y:S01]  /*00f0*/  SHF.R.S32.HI R3, RZ, 0x1f, R2 ;  /* 0x0000001fff037819 */ /* 0x000fe20000011402 */
[----:B------:R-:W1:Y:S06]  /*0100*/  LDCU.64 UR4, c[0x0][0x358] ;  /* 0x00006b00ff0477ac */ /* 0x000e6c0008000a00 */
[----:B------:R-:W2:Y:S08]  /*0110*/  LDC.64 R8, c[0x0][0x380] ;  /* 0x0000e000ff087b82 */ /* 0x000eb00000000a00 */
[----:B------:R-:W3:Y:S01]  /*0120*/  LDC.64 R16, c[0x0][0x388] ;  /* 0x0000e200ff107b82 */ /* 0x000ee20000000a00 */
[----:B0-----:R-:W-:-:S13]  /*0130*/  ISETP.GE.AND P0, PT, R2, R5, PT ;  /* 0x000000050200720c */ /* 0x001fda0003f06270 */
[----:B------:R-:W-:Y:S01]  /*0140*/  @!P0 SHF.R.S32.HI R0, RZ, 0x1f, R5 ;  /* 0x0000001fff008819 */ /* 0x000fe20000011405 */
[----:B------:R-:W-:Y:S01]  /*0150*/  @!P0 IMAD.WIDE.U32 R4, R11, R5, R2 ;  /* 0x000000050b048225 */ /* 0x000fe200078e0002 */
[----:B------:R-:W0:Y:S03]  /*0160*/  @!P0 LDC.64 R12, c[0x0][0x390] ;  /* 0x0000e400ff0c8b82 */ /* 0x000e260000000a00 */
[----:B------:R-:W-:Y:S01]  /*0170*/  @!P0 IMAD R7, R0, R11, RZ ;  /* 0x0000000b00078224 */ /* 0x000fe200078e02ff */
[----:B--2---:R-:W-:-:S03]  /*0180*/  @!P0 LEA R8, P1, R4, R8, 0x3 ;  /* 0x0000000804088211 */ /* 0x004fc600078218ff */
[----:B------:R-:W-:-:S05]  /*0190*/  @!P0 IMAD.IADD R0, R5, 0x1, R7 ;  /* 0x0000000105008824 */ /* 0x000fca00078e0207 */
[----:B------:R-:W-:-:S05]  /*01a0*/  @!P0 LEA.HI.X R9, R4, R9, R0, 0x3, P1 ;  /* 0x0000000904098211 */ /* 0x000fca00008f1c00 */
[----:B-1----:R-:W2:Y:S01]  /*01b0*/  @!P0 LDG.E.64 R4, desc[UR4][R8.64] ;  /* 0x0000000408048981 */ /* 0x002ea2000c1e1b00 */
[----:B------:R-:W-:Y:S02]  /*01c0*/  USHF.R.S32.HI UR6, URZ, 0x1f, UR7 ;  /* 0x0000001fff067899 */ /* 0x000fe40008011407 */
[----:B------:R-:W-:-:S04]  /*01d0*/  IMAD.WIDE.U32 R6, R11, UR7, R2 ;  /* 0x000000070b067c25 */ /* 0x000fc8000f8e0002 */
[----:B------:R-:W-:Y:S01]  /*01e0*/  IMAD R15, R11, UR6, RZ ;  /* 0x000000060b0f7c24 */ /* 0x000fe2000f8e02ff */
[C---:B0-----:R-:W-:Y:S02]  /*01f0*/  @!P0 LEA R10, P1, R6.reuse, R12, 0x3 ;  /* 0x0000000c060a8211 */ /* 0x041fe400078218ff */
[----:B---3--:R-:W-:Y:S01]  /*0200*/  @!P0 LEA R12, P2, R6, R16, 0x2 ;  /* 0x00000010060c8211 */ /* 0x008fe200078410ff */
[----:B------:R-:W-:-:S05]  /*0210*/  IMAD.IADD R15, R7, 0x1, R15 ;  /* 0x00000001070f7824 */ /* 0x000fca00078e020f */
[C-C-:B------:R-:W-:Y:S02]  /*0220*/  @!P0 LEA.HI.X R11, R6.reuse, R13, R15.reuse, 0x3, P1 ;  /* 0x0000000d060b8211 */ /* 0x140fe400008f1c0f */
[----:B------:R-:W-:-:S03]  /*0230*/  @!P0 LEA.HI.X R13, R6, R17, R15, 0x2, P2 ;  /* 0x00000011060d8211 */ /* 0x000fc600010f140f */
[----:B--2---:R0:W-:Y:S04]  /*0240*/  @!P0 STG.E.64 desc[UR4][R10.64], R4 ;  /* 0x000000040a008986 */ /* 0x0041e8000c101b04 */
[----:B------:R0:W-:Y:S01]  /*0250*/  @!P0 STG.E desc[UR4][R12.64], R2 ;  /* 0x000000020c008986 */ /* 0x0001e2000c101904 */
[----:B------:R-:W-:Y:S05]  /*0260*/  @!P0 EXIT ;  /* 0x000000000000894d */ /* 0x000fea0003800000 */
[----:B------:R-:W1:Y:S01]  /*0270*/  LDCU.64 UR6, c[0x0][0x390] ;  /* 0x00007200ff0677ac */ /* 0x000e620008000a00 */
[----:B0-----:R-:W0:Y:S01]  /*0280*/  LDC.64 R2, c[0x0][0x3a8] ;  /* 0x0000ea00ff027b82 */ /* 0x001e220000000a00 */
[----:B------:R-:W2:Y:S01]  /*0290*/  LDCU.64 UR8, c[0x0][0x388] ;  /* 0x00007100ff0877ac */ /* 0x000ea20008000a00 */
[C---:B-1----:R-:W-:Y:S02]  /*02a0*/  LEA R4, P0, R6.reuse, UR6, 0x3 ;  /* 0x0000000606047c11 */ /* 0x042fe4000f8018ff */
[C---:B--2---:R-:W-:Y:S02]  /*02b0*/  LEA R8, P1, R6.reuse, UR8, 0x2 ;  /* 0x0000000806087c11 */ /* 0x044fe4000f8210ff */
[C-C-:B------:R-:W-:Y:S02]  /*02c0*/  LEA.HI.X R5, R6.reuse, UR7, R15.reuse, 0x3, P0 ;  /* 0x0000000706057c11 */ /* 0x140fe400080f1c0f */
[----:B------:R-:W-:-:S03]  /*02d0*/  LEA.HI.X R9, R6, UR9, R15, 0x2, P1 ;  /* 0x0000000906097c11 */ /* 0x000fc600088f140f */
[----:B0-----:R-:W-:Y:S04]  /*02e0*/  STG.E.64 desc[UR4][R4.64], R2 ;  /* 0x0000000204007986 */ /* 0x001fe8000c101b04 */
[----:B------:R-:W-:Y:S01]  /*02f0*/  STG.E desc[UR4][R8.64], RZ ;  /* 0x000000ff08007986 */ /* 0x000fe2000c101904 */
[----:B------:R-:W-:Y:S05]  /*0300*/  EXIT ;  /* 0x000000000000794d */ /* 0x000fea0003800000 */
.L_x_2:
        /* <DEDUP_REMOVED lines=15> */
.L_x_25:


//--------------------- .text._Z19bitonic_sort_kernelIjLb0EEvPT_Pjiii --------------------------
	.section	.text._Z19bitonic_sort_kernelIjLb0EEvPT_Pjiii,"ax",@progbits
	.align	128
        .global         _Z19bitonic_sort_kernelIjLb0EEvPT_Pjiii
        .type           _Z19bitonic_sort_kernelIjLb0EEvPT_Pjiii,@function
        .size           _Z19bitonic_sort_kernelIjLb0EEvPT_Pjiii,(.L_x_26 - _Z19bitonic_sort_kernelIjLb0EEvPT_Pjiii)
        .other          _Z19bitonic_sort_kernelIjLb0EEvPT_Pjiii,@"STO_CUDA_ENTRY STV_DEFAULT"
_Z19bitonic_sort_kernelIjLb0EEvPT_Pjiii:
.text._Z19bitonic_sort_kernelIjLb0EEvPT_Pjiii:
        /* <DEDUP_REMOVED lines=10> */
[----:B------:R-:W-:Y:S02]  /*00a0*/  USHF.L.U32 UR6, UR4, 0x2, URZ ;  /* 0x0000000204067899 */ /* 0x000fe400080006ff */
[----:B------:R-:W-:Y:S02]  /*00b0*/  UIADD3 UR5, UPT, UPT, UR5, UR7, URZ ;  /* 0x0000000705057290 */ /* 0x000fe4000fffe0ff */
[----:B---3--:R-:W-:Y:S02]  /*00c0*/  UIADD3 UR7, UP0, UPT, UR6, UR8, URZ ;  /* 0x0000000806077290 */ /* 0x008fe4000ff1e0ff */
[----:B------:R-:W-:Y:S01]  /*00d0*/  USHF.L.U64.HI UR4, UR4, 0x2, UR5 ;  /* 0x0000000204047899 */ /* 0x000fe20008010205 */
[----:B0-----:R-:W-:Y:S01]  /*00e0*/  IMAD R11, R0, UR12, R11 ;  /* 0x0000000c000b7c24 */ /* 0x001fe2000f8e020b */
[----:B------:R-:W-:-:S02]  /*00f0*/  UIADD3 UR6, UP1, UPT, UR6, UR10, URZ ;  /* 0x0000000a06067290 */ /* 0x000fc4000ff3e0ff */
[----:B------:R-:W-:Y:S01]  /*0100*/  UIADD3.X UR5, UPT, UPT, UR4, UR9, URZ, UP0, !UPT ;  /* 0x0000000904057290 */ /* 0x000fe200087fe4ff */
[----:B------:R-:W-:Y:S01]  /*0110*/  IMAD.U32 R2, RZ, RZ, UR7 ;  /* 0x00000007ff027e24 */ /* 0x000fe2000f8e00ff */
[----:B------:R-:W-:Y:S01]  /*0120*/  ISETP.GE.U32.AND P0, PT, R11, UR13, PT ;  /* 0x0000000d0b007c0c */ /* 0x000fe2000bf06070 */
[----:B------:R-:W-:Y:S01]  /*0130*/  UIADD3.X UR4, UPT, UPT, UR4, UR11, URZ, UP1, !UPT ;  /* 0x0000000b04047290 */ /* 0x000fe20008ffe4ff */
[----:B------:R-:W-:Y:S02]  /*0140*/  IMAD.U32 R4, RZ, RZ, UR6 ;  /* 0x00000006ff047e24 */ /* 0x000fe4000f8e00ff */
[----:B------:R-:W-:-:S03]  /*0150*/  MOV R3, UR5 ;  /* 0x0000000500037c02 */ /* 0x000fc60008000f00 */
[----:B------:R-:W-:-:S06]  /*0160*/  MOV R5, UR4 ;  /* 0x0000000400057c02 */ /* 0x000fcc0008000f00 */
        /* <DEDUP_REMOVED lines=9> */
[----:B------:R-:W-:Y:S01]  /*0200*/  IMAD.WIDE.U32 R2, R9, 0x4, R2 ;  /* 0x0000000409027825 */ /* 0x000fe200078e0002 */
[----:B0-----:R-:W2:Y:S04]  /*0210*/  LDG.E R13, desc[UR4][R6.64] ;  /* 0x00000004060d7981 */ /* 0x001ea8000c1e1900 */
[----:B------:R-:W2:Y:S01]  /*0220*/  LDG.E R0, desc[UR4][R2.64] ;  /* 0x0000000402007981 */ /* 0x000ea2000c1e1900 */
[----:B-1----:R-:W-:-:S04]  /*0230*/  LOP3.LUT P0, RZ, R11, UR6, RZ, 0xc0, !PT ;  /* 0x000000060bff7c12 */ /* 0x002fc8000f80c0ff */
[----:B--2---:R-:W-:-:S13]  /*0240*/  ISETP.GT.U32.XOR P0, PT, R13, R0, !P0 ;  /* 0x000000000d00720c */ /* 0x004fda0004704870 */
[----:B------:R-:W-:Y:S05]  /*0250*/  @!P0 EXIT ;  /* 0x000000000000894d */ /* 0x000fea0003800000 */
[--C-:B------:R-:W-:Y:S01]  /*0260*/  IMAD.WIDE.U32 R8, R9, 0x4, R4.reuse ;  /* 0x0000000409087825 */ /* 0x100fe200078e0004 */
[----:B------:R-:W-:Y:S03]  /*0270*/  STG.E desc[UR4][R6.64], R0 ;  /* 0x0000000006007986 */ /* 0x000fe6000c101904 */
[----:B------:R-:W-:Y:S01]  /*0280*/  IMAD.WIDE.U32 R4, R11, 0x4, R4 ;  /* 0x000000040b047825 */ /* 0x000fe200078e0004 */
[----:B------:R-:W-:Y:S04]  /*0290*/  STG.E desc[UR4][R2.64], R13 ;  /* 0x0000000d02007986 */ /* 0x000fe8000c101904 */
[----:B------:R-:W2:Y:S04]  /*02a0*/  LDG.E R15, desc[UR4][R8.64] ;  /* 0x00000004080f7981 */ /* 0x000ea8000c1e1900 */
[----:B------:R-:W3:Y:S04]  /*02b0*/  LDG.E R11, desc[UR4][R4.64] ;  /* 0x00000004040b7981 */ /* 0x000ee8000c1e1900 */
[----:B--2---:R-:W-:Y:S04]  /*02c0*/  STG.E desc[UR4][R4.64], R15 ;  /* 0x0000000f04007986 */ /* 0x004fe8000c101904 */
[----:B---3--:R-:W-:Y:S01]  /*02d0*/  STG.E desc[UR4][R8.64], R11 ;  /* 0x0000000b08007986 */ /* 0x008fe2000c101904 */
[----:B------:R-:W-:Y:S05]  /*02e0*/  EXIT ;  /* 0x000000000000794d */ /* 0x000fea0003800000 */
.L_x_3:
        /* <DEDUP_REMOVED lines=9> */
.L_x_26:


//--------------------- .text._Z19bitonic_sort_kernelIjLb1EEvPT_Pjiii --------------------------
	.section	.text._Z19bitonic_sort_kernelIjLb1EEvPT_Pjiii,"ax",@progbits
	.align	128
        .global         _Z19bitonic_sort_kernelIjLb1EEvPT_Pjiii
        .type           _Z19bitonic_sort_kernelIjLb1EEvPT_Pjiii,@function
        .size           _Z19bitonic_sort_kernelIjLb1EEvPT_Pjiii,(.L_x_27 - _Z19bitonic_sort_kernelIjLb1EEvPT_Pjiii)
        .other          _Z19bitonic_sort_kernelIjLb1EEvPT_Pjiii,@"STO_CUDA_ENTRY STV_DEFAULT"
_Z19bitonic_sort_kernelIjLb1EEvPT_Pjiii:
.text._Z19bitonic_sort_kernelIjLb1EEvPT_Pjiii:
        /* <DEDUP_REMOVED lines=36> */
[----:B--2---:R-:W-:-:S13]  /*0240*/  ISETP.GT.U32.XOR P0, PT, R13, R0, P0 ;  /* 0x000000000d00720c */ /* 0x004fda0000704870 */
        /* <DEDUP_REMOVED lines=10> */
.L_x_4:
        /* <DEDUP_REMOVED lines=9> */
.L_x_27:


//--------------------- .text._Z19prepare_data_kernelIjEvPKT_PjPS0_iiiS0_ --------------------------
	.section	.text._Z19prepare_data_kernelIjEvPKT_PjPS0_iiiS0_,"ax",@progbits
	.align	128
        .global         _Z19prepare_data_kernelIjEvPKT_PjPS0_iiiS0_
        .type           _Z19prepare_data_kernelIjEvPKT_PjPS0_iiiS0_,@function
        .size           _Z19prepare_data_kernelIjEvPKT_PjPS0_iiiS0_,(.L_x_28 - _Z19prepare_data_kernelIjEvPKT_PjPS0_iiiS0_)
        .other          _Z19prepare_data_kernelIjEvPKT_PjPS0_iiiS0_,@"STO_CUDA_ENTRY STV_DEFAULT"
_Z19prepare_data_kernelIjEvPKT_PjPS0_iiiS0_:
.text._Z19prepare_data_kernelIjEvPKT_PjPS0_iiiS0_:
        /* <DEDUP_REMOVED lines=14> */
[----:B------:R-:W0:Y:S01]  /*00e0*/  LDCU UR7, c[0x0][0x39c] ;  /* 0x00007380ff0777ac */ /* 0x000e220008000800 */
[--C-:B------:R-:W-:Y:S01]  /*00f0*/  SHF.R.S32.HI R3, RZ, 0x1f, R2.reuse ;  /* 0x0000001fff037819 */ /* 0x100fe20000011402 */
[----:B------:R-:W-:Y:S02]  /*0100*/  USHF.R.S32.HI UR4, URZ, 0x1f, UR6 ;  /* 0x0000001fff047899 */ /* 0x000fe40008011406 */
[----:B------:R-:W-:-:S04]  /*0110*/  IMAD.WIDE.U32 R4, R9, UR6, R2 ;  /* 0x0000000609047c25 */ /* 0x000fc8000f8e0002 */
[----:B------:R-:W-:-:S04]  /*0120*/  IMAD R11, R9, UR4, RZ ;  /* 0x00000004090b7c24 */ /* 0x000fc8000f8e02ff */
[----:B------:R-:W-:Y:S01]  /*0130*/  IMAD.IADD R11, R5, 0x1, R11 ;  /* 0x00000001050b7824 */ /* 0x000fe200078e020b */
[----:B------:R-:W1:Y:S01]  /*0140*/  LDCU.64 UR4, c[0x0][0x358] ;  /* 0x00006b00ff0477ac */ /* 0x000e620008000a00 */
[----:B0-----:R-:W-:-:S13]  /*0150*/  ISETP.GE.AND P0, PT, R2, UR7, PT ;  /* 0x0000000702007c0c */ /* 0x001fda000bf06270 */
[----:B-1----:R-:W-:Y:S05]  /*0160*/  @P0 BRA `(.L_x_5) ;  /* 0x0000000000480947 */ /* 0x002fea0003800000 */
[----:B------:R-:W0:Y:S01]  /*0170*/  LDCU.128 UR8, c[0x0][0x380] ;  /* 0x00007000ff0877ac */ /* 0x000e220008000c00 */
[----:B------:R-:W-:Y:S01]  /*0180*/  IMAD.WIDE.U32 R6, R9, UR7, R2 ;  /* 0x0000000709067c25 */ /* 0x000fe2000f8e0002 */
[----:B------:R-:W-:-:S06]  /*0190*/  USHF.R.S32.HI UR6, URZ, 0x1f, UR7 ;  /* 0x0000001fff067899 */ /* 0x000fcc0008011407 */
[----:B------:R-:W-:-:S04]  /*01a0*/  IMAD R3, R9, UR6, RZ ;  /* 0x0000000609037c24 */ /* 0x000fc8000f8e02ff */
[----:B------:R-:W-:Y:S01]  /*01b0*/  IMAD.IADD R3, R7, 0x1, R3 ;  /* 0x0000000107037824 */ /* 0x000fe200078e0203 */
[----:B0-----:R-:W-:-:S04]  /*01c0*/  LEA R8, P0, R6, UR8, 0x2 ;  /* 0x0000000806087c11 */ /* 0x001fc8000f8010ff */
[----:B------:R-:W-:Y:S01]  /*01d0*/  LEA.HI.X R9, R6, UR9, R3, 0x2, P0 ;  /* 0x0000000906097c11 */ /* 0x000fe200080f1403 */
[----:B------:R-:W0:Y:S05]  /*01e0*/  LDCU.64 UR8, c[0x0][0x390] ;  /* 0x00007200ff0877ac */ /* 0x000e2a0008000a00 */
[----:B------:R-:W2:Y:S01]  /*01f0*/  LDG.E R9, desc[UR4][R8.64] ;  /* 0x0000000408097981 */ /* 0x000ea2000c1e1900 */
[C---:B------:R-:W-:Y:S01]  /*0200*/  IMAD.SHL.U32 R6, R4.reuse, 0x4, RZ ;  /* 0x0000000404067824 */ /* 0x040fe200078e00ff */
[----:B------:R-:W-:-:S04]  /*0210*/  SHF.L.U64.HI R0, R4, 0x2, R11 ;  /* 0x0000000204007819 */ /* 0x000fc8000001020b */
[C---:B0-----:R-:W-:Y:S02]  /*0220*/  IADD3 R4, P0, PT, R6.reuse, UR8, RZ ;  /* 0x0000000806047c10 */ /* 0x041fe4000ff1e0ff */
[----:B------:R-:W-:Y:S02]  /*0230*/  IADD3 R6, P1, PT, R6, UR10, RZ ;  /* 0x0000000a06067c10 */ /* 0x000fe4000ff3e0ff */
[C---:B------:R-:W-:Y:S02]  /*0240*/  IADD3.X R5, PT, PT, R0.reuse, UR9, RZ, P0, !PT ;  /* 0x0000000900057c10 */ /* 0x040fe400087fe4ff */
[----:B------:R-:W-:-:S03]  /*0250*/  IADD3.X R7, PT, PT, R0, UR11, RZ, P1, !PT ;  /* 0x0000000b00077c10 */ /* 0x000fc60008ffe4ff */
[----:B--2---:R-:W-:Y:S04]  /*0260*/  STG.E desc[UR4][R4.64], R9 ;  /* 0x0000000904007986 */ /* 0x004fe8000c101904 */
[----:B------:R-:W-:Y:S01]  /*0270*/  STG.E desc[UR4][R6.64], R2 ;  /* 0x0000000206007986 */ /* 0x000fe2000c101904 */
[----:B------:R-:W-:Y:S05]  /*0280*/  EXIT ;  /* 0x000000000000794d */ /* 0x000fea0003800000 */
.L_x_5:
[----:B------:R-:W0:Y:S01]  /*0290*/  LDCU.64 UR8, c[0x0][0x390] ;  /* 0x00007200ff0877ac */ /* 0x000e220008000a00 */
[----:B------:R-:W1:Y:S01]  /*02a0*/  LDC R7, c[0x0][0x3a4] ;  /* 0x0000e900ff077b82 */ /* 0x000e620000000800 */
[C---:B------:R-:W-:Y:S01]  /*02b0*/  IMAD.SHL.U32 R0, R4.reuse, 0x4, RZ ;  /* 0x0000000404007824 */ /* 0x040fe200078e00ff */
[----:B------:R-:W-:Y:S01]  /*02c0*/  SHF.L.U64.HI R5, R4, 0x2, R11 ;  /* 0x0000000204057819 */ /* 0x000fe2000001020b */
[----:B------:R-:W2:Y:S03]  /*02d0*/  LDCU.64 UR10, c[0x0][0x388] ;  /* 0x00007100ff0a77ac */ /* 0x000ea60008000a00 */
[C---:B0-----:R-:W-:Y:S02]  /*02e0*/  IADD3 R2, P0, PT, R0.reuse, UR8, RZ ;  /* 0x0000000800027c10 */ /* 0x041fe4000ff1e0ff */
[----:B--2---:R-:W-:Y:S02]  /*02f0*/  IADD3 R4, P1, PT, R0, UR10, RZ ;  /* 0x0000000a00047c10 */ /* 0x004fe4000ff3e0ff */
[----:B------:R-:W-:-:S02]  /*0300*/  IADD3.X R3, PT, PT, R5, UR9, RZ, P0, !PT ;  /* 0x0000000905037c10 */ /* 0x000fc400087fe4ff */
[----:B------:R-:W-:-:S03]  /*0310*/  IADD3.X R5, PT, PT, R5, UR11, RZ, P1, !PT ;  /* 0x0000000b05057c10 */ /* 0x000fc60008ffe4ff */
[----:B-1----:R-:W-:Y:S04]  /*0320*/  STG.E desc[UR4][R2.64], R7 ;  /* 0x0000000702007986 */ /* 0x002fe8000c101904 */
[----:B------:R-:W-:Y:S01]  /*0330*/  STG.E desc[UR4][R4.64], RZ ;  /* 0x000000ff04007986 */ /* 0x000fe2000c101904 */
[----:B------:R-:W-:Y:S05]  /*0340*/  EXIT ;  /* 0x000000000000794d */ /* 0x000fea0003800000 */
.L_x_6:
        /* <DEDUP_REMOVED lines=11> */
.L_x_28:


//--------------------- .text._Z19bitonic_sort_kernelIhLb0EEvPT_Pjiii --------------------------
	.section	.text._Z19bitonic_sort_kernelIhLb0EEvPT_Pjiii,"ax",@progbits
	.align	128
        .global         _Z19bitonic_sort_kernelIhLb0EEvPT_Pjiii
        .type           _Z19bitonic_sort_kernelIhLb0EEvPT_Pjiii,@function
        .size           _Z19bitonic_sort_kernelIhLb0EEvPT_Pjiii,(.L_x_29 - _Z19bitonic_sort_kernelIhLb0EEvPT_Pjiii)
        .other          _Z19bitonic_sort_kernelIhLb0EEvPT_Pjiii,@"STO_CUDA_ENTRY STV_DEFAULT"
_Z19bitonic_sort_kernelIhLb0EEvPT_Pjiii:
.text._Z19bitonic_sort_kernelIhLb0EEvPT_Pjiii:
        /* <DEDUP_REMOVED lines=12> */
[----:B------:R-:W-:Y:S02]  /*00c0*/  UIADD3 UR5, UP0, UPT, UR4, UR8, URZ ;  /* 0x0000000804057290 */ /* 0x000fe4000ff1e0ff */
[----:B------:R-:W-:Y:S01]  /*00d0*/  ULEA.HI.X UR8, UR4, UR11, UR6, 0x2, UP1 ;  /* 0x0000000b04087291 */ /* 0x000fe200088f1406 */
[----:B0-----:R-:W-:Y:S01]  /*00e0*/  IMAD R11, R0, UR12, R11 ;  /* 0x0000000c000b7c24 */ /* 0x001fe2000f8e020b */
[----:B------:R-:W-:Y:S01]  /*00f0*/  UIADD3.X UR4, UPT, UPT, UR6, UR9, URZ, UP0, !UPT ;  /* 0x0000000906047290 */ /* 0x000fe200087fe4ff */
[----:B------:R-:W-:-:S03]  /*0100*/  IMAD.U32 R2, RZ, RZ, UR7 ;  /* 0x00000007ff027e24 */ /* 0x000fc6000f8e00ff */
[----:B------:R-:W-:Y:S01]  /*0110*/  ISETP.GE.U32.AND P0, PT, R11, UR13, PT ;  /* 0x0000000d0b007c0c */ /* 0x000fe2000bf06070 */
[----:B------:R-:W-:-:S12]  /*0120*/  IMAD.U32 R3, RZ, RZ, UR8 ;  /* 0x00000008ff037e24 */ /* 0x000fd8000f8e00ff */
[----:B------:R-:W-:Y:S05]  /*0130*/  @P0 EXIT ;  /* 0x000000000000094d */ /* 0x000fea0003800000 */
[----:B------:R-:W0:Y:S02]  /*0140*/  LDCU UR6, c[0x0][0x394] ;  /* 0x00007280ff0677ac */ /* 0x000e240008000800 */
[----:B0-----:R-:W-:-:S04]  /*0150*/  LOP3.LUT R8, R11, UR6, RZ, 0x3c, !PT ;  /* 0x000000060b087c12 */ /* 0x001fc8000f8e3cff */
[----:B------:R-:W-:-:S04]  /*0160*/  ISETP.GE.U32.AND P0, PT, R8, UR13, PT ;  /* 0x0000000d08007c0c */ /* 0x000fc8000bf06070 */
[----:B------:R-:W-:-:S13]  /*0170*/  ISETP.LE.U32.OR P0, PT, R8, R11, P0 ;  /* 0x0000000b0800720c */ /* 0x000fda0000703470 */
[----:B------:R-:W-:Y:S05]  /*0180*/  @P0 EXIT ;  /* 0x000000000000094d */ /* 0x000fea0003800000 */
[----:B------:R-:W0:Y:S01]  /*0190*/  LDCU.64 UR6, c[0x0][0x358] ;  /* 0x00006b00ff0677ac */ /* 0x000e220008000a00 */
[----:B------:R-:W-:Y:S02]  /*01a0*/  IADD3 R4, P0, PT, R11, UR5, RZ ;  /* 0x000000050b047c10 */ /* 0x000fe4000ff1e0ff */
[----:B------:R-:W-:Y:S01]  /*01b0*/  IADD3 R6, P1, PT, R8, UR5, RZ ;  /* 0x0000000508067c10 */ /* 0x000fe2000ff3e0ff */
[----:B------:R-:W1:Y:S02]  /*01c0*/  LDCU UR8, c[0x0][0x398] ;  /* 0x00007300ff0877ac */ /* 0x000e640008000800 */
[----:B------:R-:W-:Y:S02]  /*01d0*/  IMAD.X R5, RZ, RZ, UR4, P0 ;  /* 0x00000004ff057e24 */ /* 0x000fe400080e06ff */
[----:B------:R-:W-:-:S03]  /*01e0*/  IMAD.X R7, RZ, RZ, UR4, P1 ;  /* 0x00000004ff077e24 */ /* 0x000fc600088e06ff */
[----:B0-----:R-:W2:Y:S04]  /*01f0*/  LDG.E.U8 R13, desc[UR6][R4.64] ;  /* 0x00000006040d7981 */ /* 0x001ea8000c1e1100 */
[----:B------:R-:W2:Y:S01]  /*0200*/  LDG.E.U8 R0, desc[UR6][R6.64] ;  /* 0x0000000606007981 */ /* 0x000ea2000c1e1100 */
[----:B-1----:R-:W-:-:S04]  /*0210*/  LOP3.LUT P0, RZ, R11, UR8, RZ, 0xc0, !PT ;  /* 0x000000080bff7c12 */ /* 0x002fc8000f80c0ff */
[----:B--2---:R-:W-:-:S13]  /*0220*/  ISETP.GT.U32.XOR P0, PT, R13, R0, !P0 ;  /* 0x000000000d00720c */ /* 0x004fda0004704870 */
[----:B------:R-:W-:Y:S05]  /*0230*/  @!P0 EXIT ;  /* 0x000000000000894d */ /* 0x000fea0003800000 */
[--C-:B------:R-:W-:Y:S01]  /*0240*/  IMAD.WIDE.U32 R8, R8, 0x4, R2.reuse ;  /* 0x0000000408087825 */ /* 0x100fe200078e0002 */
[----:B------:R-:W-:Y:S03]  /*0250*/  STG.E.U8 desc[UR6][R4.64], R0 ;  /* 0x0000000004007986 */ /* 0x000fe6000c101106 */
[----:B------:R-:W-:Y:S01]  /*0260*/  IMAD.WIDE.U32 R2, R11, 0x4, R2 ;  /* 0x000000040b027825 */ /* 0x000fe200078e0002 */
[----:B------:R-:W-:Y:S04]  /*0270*/  STG.E.U8 desc[UR6][R6.64], R13 ;  /* 0x0000000d06007986 */ /* 0x000fe8000c101106 */
[----:B------:R-:W2:Y:S04]  /*0280*/  LDG.E R15, desc[UR6][R8.64] ;  /* 0x00000006080f7981 */ /* 0x000ea8000c1e1900 */
[----:B------:R-:W3:Y:S04]  /*0290*/  LDG.E R11, desc[UR6][R2.64] ;  /* 0x00000006020b7981 */ /* 0x000ee8000c1e1900 */
[----:B--2---:R-:W-:Y:S04]  /*02a0*/  STG.E desc[UR6][R2.64], R15 ;  /* 0x0000000f02007986 */ /* 0x004fe8000c101906 */
[----:B---3--:R-:W-:Y:S01]  /*02b0*/  STG.E desc[UR6][R8.64], R11 ;  /* 0x0000000b08007986 */ /* 0x008fe2000c101906 */
[----:B------:R-:W-:Y:S05]  /*02c0*/  EXIT ;  /* 0x000000000000794d */ /* 0x000fea0003800000 */
.L_x_7:
        /* <DEDUP_REMOVED lines=11> */
.L_x_29:


//--------------------- .text._Z19bitonic_sort_kernelIhLb1EEvPT_Pjiii --------------------------
	.section	.text._Z19bitonic_sort_kernelIhLb1EEvPT_Pjiii,"ax",@progbits
	.align	128
        .global         _Z19bitonic_sort_kernelIhLb1EEvPT_Pjiii
        .type           _Z19bitonic_sort_kernelIhLb1EEvPT_Pjiii,@function
        .size           _Z19bitonic_sort_kernelIhLb1EEvPT_Pjiii,(.L_x_30 - _Z19bitonic_sort_kernelIhLb1EEvPT_Pjiii)
        .other          _Z19bitonic_sort_kernelIhLb1EEvPT_Pjiii,@"STO_CUDA_ENTRY STV_DEFAULT"
_Z19bitonic_sort_kernelIhLb1EEvPT_Pjiii:
.text._Z19bitonic_sort_kernelIhLb1EEvPT_Pjiii:
        /* <DEDUP_REMOVED lines=34> */
[----:B--2---:R-:W-:-:S13]  /*0220*/  ISETP.GT.U32.XOR P0, PT, R13, R0, P0 ;  /* 0x000000000d00720c */ /* 0x004fda0000704870 */
        /* <DEDUP_REMOVED lines=10> */
.L_x_8:
        /* <DEDUP_REMOVED lines=11> */
.L_x_30:


//--------------------- .text._Z19prepare_data_kernelIhEvPKT_PjPS0_iiiS0_ --------------------------
	.section	.text._Z19prepare_data_kernelIhEvPKT_PjPS0_iiiS0_,"ax",@progbits
	.align	128
        .global         _Z19prepare_data_kernelIhEvPKT_PjPS0_iiiS0_
        .type           _Z19prepare_data_kernelIhEvPKT_PjPS0_iiiS0_,@function
        .size           _Z19prepare_data_kernelIhEvPKT_PjPS0_iiiS0_,(.L_x_31 - _Z19prepare_data_kernelIhEvPKT_PjPS0_iiiS0_)
        .other          _Z19prepare_data_kernelIhEvPKT_PjPS0_iiiS0_,@"STO_CUDA_ENTRY STV_DEFAULT"
_Z19prepare_data_kernelIhEvPKT_PjPS0_iiiS0_:
.text._Z19prepare_data_kernelIhEvPKT_PjPS0_iiiS0_:
        /* <DEDUP_REMOVED lines=24> */
[----:B--2---:R-:W-:-:S04]  /*0180*/  @!P0 IADD3 R6, P1, PT, R4, R6, RZ ;  /* 0x0000000604068210 */ /* 0x004fc80007f3e0ff */
[----:B------:R-:W-:-:S06]  /*0190*/  @!P0 IADD3.X R7, PT, PT, R7, R5, R0, P1, !PT ;  /* 0x0000000507078210 */ /* 0x000fcc0000ffe400 */
[----:B-1----:R-:W2:Y:S01]  /*01a0*/  @!P0 LDG.E.U8 R7, desc[UR4][R6.64] ;  /* 0x0000000406078981 */ /* 0x002ea2000c1e1100 */
[----:B------:R-:W-:Y:S02]  /*01b0*/  USHF.R.S32.HI UR6, URZ, 0x1f, UR7 ;  /* 0x0000001fff067899 */ /* 0x000fe40008011407 */
[----:B------:R-:W-:-:S04]  /*01c0*/  IMAD.WIDE.U32 R4, R9, UR7, R2 ;  /* 0x0000000709047c25 */ /* 0x000fc8000f8e0002 */
[----:B------:R-:W-:Y:S01]  /*01d0*/  IMAD R9, R9, UR6, RZ ;  /* 0x0000000609097c24 */ /* 0x000fe2000f8e02ff */
[----:B0-----:R-:W-:-:S03]  /*01e0*/  @!P0 IADD3 R8, P1, PT, R4, R10, RZ ;  /* 0x0000000a04088210 */ /* 0x001fc60007f3e0ff */
[----:B------:R-:W-:Y:S01]  /*01f0*/  IMAD.IADD R0, R5, 0x1, R9 ;  /* 0x0000000105007824 */ /* 0x000fe200078e0209 */
[----:B---3--:R-:W-:-:S03]  /*0200*/  @!P0 LEA R10, P2, R4, R12, 0x2 ;  /* 0x0000000c040a8211 */ /* 0x008fc600078410ff */
[----:B------:R-:W-:Y:S01]  /*0210*/  @!P0 IMAD.X R9, R0, 0x1, R11, P1 ;  /* 0x0000000100098824 */ /* 0x000fe200008e060b */
[----:B------:R-:W-:-:S04]  /*0220*/  @!P0 LEA.HI.X R11, R4, R13, R0, 0x2, P2 ;  /* 0x0000000d040b8211 */ /* 0x000fc800010f1400 */
[----:B--2---:R0:W-:Y:S04]  /*0230*/  @!P0 STG.E.U8 desc[UR4][R8.64], R7 ;  /* 0x0000000708008986 */ /* 0x0041e8000c101104 */
[----:B------:R0:W-:Y:S01]  /*0240*/  @!P0 STG.E desc[UR4][R10.64], R2 ;  /* 0x000000020a008986 */ /* 0x0001e2000c101904 */
[----:B------:R-:W-:Y:S05]  /*0250*/  @!P0 EXIT ;  /* 0x000000000000894d */ /* 0x000fea0003800000 */
[----:B------:R-:W0:Y:S01]  /*0260*/  LDCU.64 UR6, c[0x0][0x390] ;  /* 0x00007200ff0677ac */ /* 0x000e220008000a00 */
[----:B------:R-:W1:Y:S01]  /*0270*/  LDC.U8 R5, c[0x0][0x3a4] ;  /* 0x0000e900ff057b82 */ /* 0x000e620000000000 */
[----:B------:R-:W2:Y:S01]  /*0280*/  LDCU.64 UR8, c[0x0][0x388] ;  /* 0x00007100ff0877ac */ /* 0x000ea20008000a00 */
[C---:B0-----:R-:W-:Y:S02]  /*0290*/  IADD3 R2, P0, PT, R4.reuse, UR6, RZ ;  /* 0x0000000604027c10 */ /* 0x041fe4000ff1e0ff */
[----:B--2---:R-:W-:Y:S02]  /*02a0*/  LEA R6, P1, R4, UR8, 0x2 ;  /* 0x0000000804067c11 */ /* 0x004fe4000f8210ff */
[----:B------:R-:W-:Y:S02]  /*02b0*/  IADD3.X R3, PT, PT, R0, UR7, RZ, P0, !PT ;  /* 0x0000000700037c10 */ /* 0x000fe400087fe4ff */
[----:B------:R-:W-:-:S03]  /*02c0*/  LEA.HI.X R7, R4, UR9, R0, 0x2, P1 ;  /* 0x0000000904077c11 */ /* 0x000fc600088f1400 */
[----:B-1----:R-:W-:Y:S04]  /*02d0*/  STG.E.U8 desc[UR4][R2.64], R5 ;  /* 0x0000000502007986 */ /* 0x002fe8000c101104 */
[----:B------:R-:W-:Y:S01]  /*02e0*/  STG.E desc[UR4][R6.64], RZ ;  /* 0x000000ff06007986 */ /* 0x000fe2000c101904 */
[----:B------:R-:W-:Y:S05]  /*02f0*/  EXIT ;  /* 0x000000000000794d */ /* 0x000fea0003800000 */
.L_x_9:
        /* <DEDUP_REMOVED lines=16> */
.L_x_31:


//--------------------- .text._Z19bitonic_sort_kernelIdLb0EEvPT_Pjiii --------------------------
	.section	.text._Z19bitonic_sort_kernelIdLb0EEvPT_Pjiii,"ax",@progbits
	.align	128
        .global         _Z19bitonic_sort_kernelIdLb0EEvPT_Pjiii
        .type           _Z19bitonic_sort_kernelIdLb0EEvPT_Pjiii,@function
        .size           _Z19bitonic_sort_kernelIdLb0EEvPT_Pjiii,(.L_x_32 - _Z19bitonic_sort_kernelIdLb0EEvPT_Pjiii)
        .other          _Z19bitonic_sort_kernelIdLb0EEvPT_Pjiii,@"STO_CUDA_ENTRY STV_DEFAULT"
_Z19bitonic_sort_kernelIdLb0EEvPT_Pjiii:
.text._Z19bitonic_sort_kernelIdLb0EEvPT_Pjiii:
        /* <DEDUP_REMOVED lines=19> */
[----:B------:R-:W-:Y:S02]  /*0130*/  MOV R3, UR7 ;  /* 0x0000000700037c02 */ /* 0x000fe40008000f00 */
[----:B------:R-:W-:-:S09]  /*0140*/  MOV R5, UR5 ;  /* 0x0000000500057c02 */ /* 0x000fd20008000f00 */
        /* <DEDUP_REMOVED lines=12> */
[----:B-1----:R-:W-:-:S13]  /*0210*/  LOP3.LUT P0, RZ, R15, UR6, RZ, 0xc0, !PT ;  /* 0x000000060fff7c12 */ /* 0x002fda000f80c0ff */
[----:B--2---:R-:W-:-:S14]  /*0220*/  DSETP.GT.XOR P0, PT, R2, R10, !P0 ;  /* 0x0000000a0200722a */ /* 0x004fdc0004704800 */
        /* <DEDUP_REMOVED lines=10> */
.L_x_10:
        /* <DEDUP_REMOVED lines=11> */
.L_x_32:


//--------------------- .text._Z19bitonic_sort_kernelIdLb1EEvPT_Pjiii --------------------------
	.section	.text._Z19bitonic_sort_kernelIdLb1EEvPT_Pjiii,"ax",@progbits
	.align	128
        .global         _Z19bitonic_sort_kernelIdLb1EEvPT_Pjiii
        .type           _Z19bitonic_sort_kernelIdLb1EEvPT_Pjiii,@function
        .size           _Z19bitonic_sort_kernelIdLb1EEvPT_Pjiii,(.L_x_33 - _Z19bitonic_sort_kernelIdLb1EEvPT_Pjiii)
        .other          _Z19bitonic_sort_kernelIdLb1EEvPT_Pjiii,@"STO_CUDA_ENTRY STV_DEFAULT"
_Z19bitonic_sort_kernelIdLb1EEvPT_Pjiii:
.text._Z19bitonic_sort_kernelIdLb1EEvPT_Pjiii:
        /* <DEDUP_REMOVED lines=34> */
[----:B--2---:R-:W-:-:S14]  /*0220*/  DSETP.GT.XOR P0, PT, R2, R10, P0 ;  /* 0x0000000a0200722a */ /* 0x004fdc0000704800 */
        /* <DEDUP_REMOVED lines=10> */
.L_x_11:
        /* <DEDUP_REMOVED lines=11> */
.L_x_33:


//--------------------- .text._Z19prepare_data_kernelIdEvPKT_PjPS0_iiiS0_ --------------------------
	.section	.text._Z19prepare_data_kernelIdEvPKT_PjPS0_iiiS0_,"ax",@progbits
	.align	128
        .global         _Z19prepare_data_kernelIdEvPKT_PjPS0_iiiS0_
        .type           _Z19prepare_data_kernelIdEvPKT_PjPS0_iiiS0_,@function
        .size           _Z19prepare_data_kernelIdEvPKT_PjPS0_iiiS0_,(.L_x_34 - _Z19prepare_data_kernelIdEvPKT_PjPS0_iiiS0_)
        .other          _Z19prepare_data_kernelIdEvPKT_PjPS0_iiiS0_,@"STO_CUDA_ENTRY STV_DEFAULT"
_Z19prepare_data_kernelIdEvPKT_PjPS0_iiiS0_:
.text._Z19prepare_data_kernelIdEvPKT_PjPS0_iiiS0_:
        /* <DEDUP_REMOVED lines=49> */
.L_x_12:
        /* <DEDUP_REMOVED lines=15> */
.L_x_34:


//--------------------- .text._Z19bitonic_sort_kernelIfLb0EEvPT_Pjiii --------------------------
	.section	.text._Z19bitonic_sort_kernelIfLb0EEvPT_Pjiii,"ax",@progbits
	.align	128
        .global         _Z19bitonic_sort_kernelIfLb0EEvPT_Pjiii
        .type           _Z19bitonic_sort_kernelIfLb0EEvPT_Pjiii,@function
        .size           _Z19bitonic_sort_kernelIfLb0EEvPT_Pjiii,(.L_x_35 - _Z19bitonic_sort_kernelIfLb0EEvPT_Pjiii)
        .other          _Z19bitonic_sort_kernelIfLb0EEvPT_Pjiii,@"STO_CUDA_ENTRY STV_DEFAULT"
_Z19bitonic_sort_kernelIfLb0EEvPT_Pjiii:
.text._Z19bitonic_sort_kernelIfLb0EEvPT_Pjiii:
        /* <DEDUP_REMOVED lines=36> */
[----:B--2---:R-:W-:-:S13]  /*0240*/  FSETP.GT.XOR P0, PT, R13, R0, !P0 ;  /* 0x000000000d00720b */ /* 0x004fda0004704800 */
        /* <DEDUP_REMOVED lines=10> */
.L_x_13:
        /* <DEDUP_REMOVED lines=9> */
.L_x_35:


//--------------------- .text._Z19bitonic_sort_kernelIfLb1EEvPT_Pjiii --------------------------
	.section	.text._Z19bitonic_sort_kernelIfLb1EEvPT_Pjiii,"ax",@progbits
	.align	128
        .global         _Z19bitonic_sort_kernelIfLb1EEvPT_Pjiii
        .type           _Z19bitonic_sort_kernelIfLb1EEvPT_Pjiii,@function
        .size           _Z19bitonic_sort_kernelIfLb1EEvPT_Pjiii,(.L_x_36 - _Z19bitonic_sort_kernelIfLb1EEvPT_Pjiii)
        .other          _Z19bitonic_sort_kernelIfLb1EEvPT_Pjiii,@"STO_CUDA_ENTRY STV_DEFAULT"
_Z19bitonic_sort_kernelIfLb1EEvPT_Pjiii:
.text._Z19bitonic_sort_kernelIfLb1EEvPT_Pjiii:
        /* <DEDUP_REMOVED lines=36> */
[----:B--2---:R-:W-:-:S13]  /*0240*/  FSETP.GT.XOR P0, PT, R13, R0, P0 ;  /* 0x000000000d00720b */ /* 0x004fda0000704800 */
        /* <DEDUP_REMOVED lines=10> */
.L_x_14:
        /* <DEDUP_REMOVED lines=9> */
.L_x_36:


//--------------------- .text._Z19prepare_data_kernelIfEvPKT_PjPS0_iiiS0_ --------------------------
	.section	.text._Z19prepare_data_kernelIfEvPKT_PjPS0_iiiS0_,"ax",@progbits
	.align	128
        .global         _Z19prepare_data_kernelIfEvPKT_PjPS0_iiiS0_
        .type           _Z19prepare_data_kernelIfEvPKT_PjPS0_iiiS0_,@function
        .size           _Z19prepare_data_kernelIfEvPKT_PjPS0_iiiS0_,(.L_x_37 - _Z19prepare_data_kernelIfEvPKT_PjPS0_iiiS0_)
        .other          _Z19prepare_data_kernelIfEvPKT_PjPS0_iiiS0_,@"STO_CUDA_ENTRY STV_DEFAULT"
_Z19prepare_data_kernelIfEvPKT_PjPS0_iiiS0_:
.text._Z19prepare_data_kernelIfEvPKT_PjPS0_iiiS0_:
        /* <DEDUP_REMOVED lines=41> */
.L_x_15:
        /* <DEDUP_REMOVED lines=12> */
.L_x_16:
        /* <DEDUP_REMOVED lines=11> */
.L_x_37:


//--------------------- .text._Z19bitonic_sort_kernelI6__halfLb0EEvPT_Pjiii --------------------------
	.section	.text._Z19bitonic_sort_kernelI6__halfLb0EEvPT_Pjiii,"ax",@progbits
	.align	128
        .global         _Z19bitonic_sort_kernelI6__halfLb0EEvPT_Pjiii
        .type           _Z19bitonic_sort_kernelI6__halfLb0EEvPT_Pjiii,@function
        .size           _Z19bitonic_sort_kernelI6__halfLb0EEvPT_Pjiii,(.L_x_38 - _Z19bitonic_sort_kernelI6__halfLb0EEvPT_Pjiii)
        .other          _Z19bitonic_sort_kernelI6__halfLb0EEvPT_Pjiii,@"STO_CUDA_ENTRY STV_DEFAULT"
_Z19bitonic_sort_kernelI6__halfLb0EEvPT_Pjiii:
.text._Z19bitonic_sort_kernelI6__halfLb0EEvPT_Pjiii:
        /* <DEDUP_REMOVED lines=31> */
[----:B0-----:R-:W2:Y:S04]  /*01f0*/  LDG.E.U16 R13, desc[UR4][R6.64] ;  /* 0x00000004060d7981 */ /* 0x001ea8000c1e1500 */
[----:B------:R-:W2:Y:S01]  /*0200*/  LDG.E.U16 R0, desc[UR4][R2.64] ;  /* 0x0000000402007981 */ /* 0x000ea2000c1e1500 */
[----:B-1----:R-:W-:-:S13]  /*0210*/  LOP3.LUT P0, RZ, R11, UR6, RZ, 0xc0, !PT ;  /* 0x000000060bff7c12 */ /* 0x002fda000f80c0ff */
[----:B--2---:R-:W-:-:S13]  /*0220*/  HSETP2.GT.XOR P0, PT, R13.H0_H0, R0.H0_H0, !P0 ;  /* 0x200000000d007234 */ /* 0x004fda0004704840 */
[----:B------:R-:W-:Y:S05]  /*0230*/  @!P0 EXIT ;  /* 0x000000000000894d */ /* 0x000fea0003800000 */
[--C-:B------:R-:W-:Y:S01]  /*0240*/  IMAD.WIDE.U32 R8, R9, 0x4, R4.reuse ;  /* 0x0000000409087825 */ /* 0x100fe200078e0004 */
[----:B------:R-:W-:Y:S03]  /*0250*/  STG.E.U16 desc[UR4][R6.64], R0 ;  /* 0x0000000006007986 */ /* 0x000fe6000c101504 */
[----:B------:R-:W-:Y:S01]  /*0260*/  IMAD.WIDE.U32 R4, R11, 0x4, R4 ;  /* 0x000000040b047825 */ /* 0x000fe200078e0004 */
[----:B------:R-:W-:Y:S04]  /*0270*/  STG.E.U16 desc[UR4][R2.64], R13 ;  /* 0x0000000d02007986 */ /* 0x000fe8000c101504 */
[----:B------:R-:W2:Y:S04]  /*0280*/  LDG.E R15, desc[UR4][R8.64] ;  /* 0x00000004080f7981 */ /* 0x000ea8000c1e1900 */
[----:B------:R-:W3:Y:S04]  /*0290*/  LDG.E R11, desc[UR4][R4.64] ;  /* 0x00000004040b7981 */ /* 0x000ee8000c1e1900 */
[----:B--2---:R-:W-:Y:S04]  /*02a0*/  STG.E desc[UR4][R4.64], R15 ;  /* 0x0000000f04007986 */ /* 0x004fe8000c101904 */
[----:B---3--:R-:W-:Y:S01]  /*02b0*/  STG.E desc[UR4][R8.64], R11 ;  /* 0x0000000b08007986 */ /* 0x008fe2000c101904 */
[----:B------:R-:W-:Y:S05]  /*02c0*/  EXIT ;  /* 0x000000000000794d */ /* 0x000fea0003800000 */
.L_x_17:
        /* <DEDUP_REMOVED lines=11> */
.L_x_38:


//--------------------- .text._Z19bitonic_sort_kernelI6__halfLb1EEvPT_Pjiii --------------------------
	.section	.text._Z19bitonic_sort_kernelI6__halfLb1EEvPT_Pjiii,"ax",@progbits
	.align	128
        .global         _Z19bitonic_sort_kernelI6__halfLb1EEvPT_Pjiii
        .type           _Z19bitonic_sort_kernelI6__halfLb1EEvPT_Pjiii,@function
        .size           _Z19bitonic_sort_kernelI6__halfLb1EEvPT_Pjiii,(.L_x_39 - _Z19bitonic_sort_kernelI6__halfLb1EEvPT_Pjiii)
        .other          _Z19bitonic_sort_kernelI6__halfLb1EEvPT_Pjiii,@"STO_CUDA_ENTRY STV_DEFAULT"
_Z19bitonic_sort_kernelI6__halfLb1EEvPT_Pjiii:
.text._Z19bitonic_sort_kernelI6__halfLb1EEvPT_Pjiii:
        /* <DEDUP_REMOVED lines=34> */
[----:B--2---:R-:W-:-:S13]  /*0220*/  HSETP2.GT.XOR P0, PT, R13.H0_H0, R0.H0_H0, P0 ;  /* 0x200000000d007234 */ /* 0x004fda0000704840 */
        /* <DEDUP_REMOVED lines=10> */
.L_x_18:
        /* <DEDUP_REMOVED lines=11> */
.L_x_39:


//--------------------- .text._Z19prepare_data_kernelI6__halfEvPKT_PjPS1_iiiS1_ --------------------------
	.section	.text._Z19prepare_data_kernelI6__halfEvPKT_PjPS1_iiiS1_,"ax",@progbits
	.align	128
        .global         _Z19prepare_data_kernelI6__halfEvPKT_PjPS1_iiiS1_
        .type           _Z19prepare_data_kernelI6__halfEvPKT_PjPS1_iiiS1_,@function
        .size           _Z19prepare_data_kernelI6__halfEvPKT_PjPS1_iiiS1_,(.L_x_40 - _Z19prepare_data_kernelI6__halfEvPKT_PjPS1_iiiS1_)
        .other          _Z19prepare_data_kernelI6__halfEvPKT_PjPS1_iiiS1_,@"STO_CUDA_ENTRY STV_DEFAULT"
_Z19prepare_data_kernelI6__halfEvPKT_PjPS1_iiiS1_:
.text._Z19prepare_data_kernelI6__halfEvPKT_PjPS1_iiiS1_:
        /* <DEDUP_REMOVED lines=21> */
[----:B------:R-:W-:-:S04]  /*0150*/  @!P0 IMAD.WIDE.U32 R4, R9, R5, R2 ;  /* 0x0000000509048225 */ /* 0x000fc800078e0002 */
[----:B------:R-:W-:Y:S01]  /*0160*/  @!P0 IMAD R7, R0, R9, RZ ;  /* 0x0000000900078224 */ /* 0x000fe200078e02ff */
[----:B--2---:R-:W-:-:S03]  /*0170*/  @!P0 LEA R6, P1, R4, R10, 0x1 ;  /* 0x0000000a04068211 */ /* 0x004fc600078208ff */
[----:B------:R-:W-:-:S05]  /*0180*/  @!P0 IMAD.IADD R0, R5, 0x1, R7 ;  /* 0x0000000105008824 */ /* 0x000fca00078e0207 */
[----:B------:R-:W-:Y:S02]  /*0190*/  @!P0 LEA.HI.X R7, R4, R11, R0, 0x1, P1 ;  /* 0x0000000b04078211 */ /* 0x000fe400008f0c00 */
[----:B------:R-:W0:Y:S04]  /*01a0*/  @!P0 LDC.64 R10, c[0x0][0x390] ;  /* 0x0000e400ff0a8b82 */ /* 0x000e280000000a00 */
[----:B-1----:R-:W2:Y:S01]  /*01b0*/  @!P0 LDG.E.U16 R7, desc[UR4][R6.64] ;  /* 0x0000000406078981 */ /* 0x002ea2000c1e1500 */
[----:B------:R-:W-:Y:S02]  /*01c0*/  USHF.R.S32.HI UR6, URZ, 0x1f, UR7 ;  /* 0x0000001fff067899 */ /* 0x000fe40008011407 */
[----:B------:R-:W-:-:S04]  /*01d0*/  IMAD.WIDE.U32 R4, R9, UR7, R2 ;  /* 0x0000000709047c25 */ /* 0x000fc8000f8e0002 */
[----:B------:R-:W-:-:S04]  /*01e0*/  IMAD R13, R9, UR6, RZ ;  /* 0x00000006090d7c24 */ /* 0x000fc8000f8e02ff */
[----:B------:R-:W-:Y:S01]  /*01f0*/  IMAD.IADD R13, R5, 0x1, R13 ;  /* 0x00000001050d7824 */ /* 0x000fe200078e020d */
[C---:B0-----:R-:W-:Y:S02]  /*0200*/  @!P0 LEA R8, P1, R4.reuse, R10, 0x1 ;  /* 0x0000000a04088211 */ /* 0x041fe400078208ff */
[C---:B---3--:R-:W-:Y:S02]  /*0210*/  @!P0 LEA R10, P2, R4.reuse, R14, 0x2 ;  /* 0x0000000e040a8211 */ /* 0x048fe400078410ff */
[C-C-:B------:R-:W-:Y:S02]  /*0220*/  @!P0 LEA.HI.X R9, R4.reuse, R11, R13.reuse, 0x1, P1 ;  /* 0x0000000b04098211 */ /* 0x140fe400008f0c0d */
[----:B------:R-:W-:-:S03]  /*0230*/  @!P0 LEA.HI.X R11, R4, R15, R13, 0x2, P2 ;  /* 0x0000000f040b8211 */ /* 0x000fc600010f140d */
[----:B--2---:R0:W-:Y:S04]  /*0240*/  @!P0 STG.E.U16 desc[UR4][R8.64], R7 ;  /* 0x0000000708008986 */ /* 0x0041e8000c101504 */
[----:B------:R0:W-:Y:S01]  /*0250*/  @!P0 STG.E desc[UR4][R10.64], R2 ;  /* 0x000000020a008986 */ /* 0x0001e2000c101904 */
[----:B------:R-:W-:Y:S05]  /*0260*/  @!P0 EXIT ;  /* 0x000000000000894d */ /* 0x000fea0003800000 */
[----:B------:R-:W0:Y:S01]  /*0270*/  LDCU.64 UR6, c[0x0][0x390] ;  /* 0x00007200ff0677ac */ /* 0x000e220008000a00 */
[----:B------:R-:W1:Y:S01]  /*0280*/  LDC.U16 R5, c[0x0][0x3a4] ;  /* 0x0000e900ff057b82 */ /* 0x000e620000000400 */
[----:B------:R-:W2:Y:S01]  /*0290*/  LDCU.64 UR8, c[0x0][0x388] ;  /* 0x00007100ff0877ac */ /* 0x000ea20008000a00 */
[C---:B0-----:R-:W-:Y:S02]  /*02a0*/  LEA R2, P0, R4.reuse, UR6, 0x1 ;  /* 0x0000000604027c11 */ /* 0x041fe4000f8008ff */
[C---:B--2---:R-:W-:Y:S02]  /*02b0*/  LEA R6, P1, R4.reuse, UR8, 0x2 ;  /* 0x0000000804067c11 */ /* 0x044fe4000f8210ff */
[C-C-:B------:R-:W-:Y:S02]  /*02c0*/  LEA.HI.X R3, R4.reuse, UR7, R13.reuse, 0x1, P0 ;  /* 0x0000000704037c11 */ /* 0x140fe400080f0c0d */
[----:B------:R-:W-:-:S03]  /*02d0*/  LEA.HI.X R7, R4, UR9, R13, 0x2, P1 ;  /* 0x0000000904077c11 */ /* 0x000fc600088f140d */
[----:B-1----:R-:W-:Y:S04]  /*02e0*/  STG.E.U16 desc[UR4][R2.64], R5 ;  /* 0x0000000502007986 */ /* 0x002fe8000c101504 */
[----:B------:R-:W-:Y:S01]  /*02f0*/  STG.E desc[UR4][R6.64], RZ ;  /* 0x000000ff06007986 */ /* 0x000fe2000c101904 */
[----:B------:R-:W-:Y:S05]  /*0300*/  EXIT ;  /* 0x000000000000794d */ /* 0x000fea0003800000 */
.L_x_19:
        /* <DEDUP_REMOVED lines=15> */
.L_x_40:


//--------------------- .text._Z19bitonic_sort_kernelI13__nv_bfloat16Lb0EEvPT_Pjiii --------------------------
	.section	.text._Z19bitonic_sort_kernelI13__nv_bfloat16Lb0EEvPT_Pjiii,"ax",@progbits
	.align	128
        .global         _Z19bitonic_sort_kernelI13__nv_bfloat16Lb0EEvPT_Pjiii
        .type           _Z19bitonic_sort_kernelI13__nv_bfloat16Lb0EEvPT_Pjiii,@function
        .size           _Z19bitonic_sort_kernelI13__nv_bfloat16Lb0EEvPT_Pjiii,(.L_x_41 - _Z19bitonic_sort_kernelI13__nv_bfloat16Lb0EEvPT_Pjiii)
        .other          _Z19bitonic_sort_kernelI13__nv_bfloat16Lb0EEvPT_Pjiii,@"STO_CUDA_ENTRY STV_DEFAULT"
_Z19bitonic_sort_kernelI13__nv_bfloat16Lb0EEvPT_Pjiii:
.text._Z19bitonic_sort_kernelI13__nv_bfloat16Lb0EEvPT_Pjiii:
        /* <DEDUP_REMOVED lines=34> */
[----:B--2---:R-:W-:-:S13]  /*0220*/  HSETP2.BF16_V2.GT.XOR P0, PT, R13.H0_H0, R0.H0_H0, !P0 ;  /* 0x200000000d007234 */ /* 0x004fda0004704842 */
        /* <DEDUP_REMOVED lines=10> */
.L_x_20:
        /* <DEDUP_REMOVED lines=11> */
.L_x_41:


//--------------------- .text._Z19bitonic_sort_kernelI13__nv_bfloat16Lb1EEvPT_Pjiii --------------------------
	.section	.text._Z19bitonic_sort_kernelI13__nv_bfloat16Lb1EEvPT_Pjiii,"ax",@progbits
	.align	128
        .global         _Z19bitonic_sort_kernelI13__nv_bfloat16Lb1EEvPT_Pjiii
        .type           _Z19bitonic_sort_kernelI13__nv_bfloat16Lb1EEvPT_Pjiii,@function
        .size           _Z19bitonic_sort_kernelI13__nv_bfloat16Lb1EEvPT_Pjiii,(.L_x_42 - _Z19bitonic_sort_kernelI13__nv_bfloat16Lb1EEvPT_Pjiii)
        .other          _Z19bitonic_sort_kernelI13__nv_bfloat16Lb1EEvPT_Pjiii,@"STO_CUDA_ENTRY STV_DEFAULT"
_Z19bitonic_sort_kernelI13__nv_bfloat16Lb1EEvPT_Pjiii:
.text._Z19bitonic_sort_kernelI13__nv_bfloat16Lb1EEvPT_Pjiii:
        /* <DEDUP_REMOVED lines=34> */
[----:B--2---:R-:W-:-:S13]  /*0220*/  HSETP2.BF16_V2.GT.XOR P0, PT, R13.H0_H0, R0.H0_H0, P0 ;  /* 0x200000000d007234 */ /* 0x004fda0000704842 */
        /* <DEDUP_REMOVED lines=10> */
.L_x_21:
        /* <DEDUP_REMOVED lines=11> */
.L_x_42:


//--------------------- .text._Z19prepare_data_kernelI13__nv_bfloat16EvPKT_PjPS1_iiiS1_ --------------------------
	.section	.text._Z19prepare_data_kernelI13__nv_bfloat16EvPKT_PjPS1_iiiS1_,"ax",@progbits
	.align	128
        .global         _Z19prepare_data_kernelI13__nv_bfloat16EvPKT_PjPS1_iiiS1_
        .type           _Z19prepare_data_kernelI13__nv_bfloat16EvPKT_PjPS1_iiiS1_,@function
        .size           _Z19prepare_data_kernelI13__nv_bfloat16EvPKT_PjPS1_iiiS1_,(.L_x_43 - _Z19prepare_data_kernelI13__nv_bfloat16EvPKT_PjPS1_iiiS1_)
        .other          _Z19prepare_data_kernelI13__nv_bfloat16EvPKT_PjPS1_iiiS1_,@"STO_CUDA_ENTRY STV_DEFAULT"
_Z19prepare_data_kernelI13__nv_bfloat16EvPKT_PjPS1_iiiS1_:
.text._Z19prepare_data_kernelI13__nv_bfloat16EvPKT_PjPS1_iiiS1_:
        /* <DEDUP_REMOVED lines=49> */
.L_x_22:
        /* <DEDUP_REMOVED lines=15> */
.L_x_43:


//--------------------- .nv.shared.reserved.0     --------------------------
	.section	.nv.shared.reserved.0,"aw",@nobits
	.weak		__nv_reservedSMEM_offset_0_alias
	.size		__nv_reservedSMEM_offset_0_alias, 0, 64
	.other		__nv_reservedSMEM_offset_0_alias,@"STO_CUDA_RESERVED_SHARED STV_DEFAULT"
__nv_reservedSMEM_offset_0_alias:
	.zero		0
	.zero		64


//--------------------- .nv.constant0._Z19bitonic_sort_kernelIlLb0EEvPT_Pjiii --------------------------
	.section	.nv.constant0._Z19bitonic_sort_kernelIlLb0EEvPT_Pjiii,"a",@progbits
	.sectionflags	@""
	.align	4
.nv.constant0._Z19bitonic_sort_kernelIlLb0EEvPT_Pjiii:
	.zero		924


//--------------------- .nv.constant0._Z19bitonic_sort_kernelIlLb1EEvPT_Pjiii --------------------------
	.section	.nv.constant0._Z19bitonic_sort_kernelIlLb1EEvPT_Pjiii,"a",@progbits
	.sectionflags	@""
	.align	4
.nv.constant0._Z19bitonic_sort_kernelIlLb1EEvPT_Pjiii:
	.zero		924


//--------------------- .nv.constant0._Z19prepare_data_kernelIlEvPKT_PjPS0_iiiS0_ --------------------------
	.section	.nv.constant0._Z19prepare_data_kernelIlEvPKT_PjPS0_iiiS0_,"a",@progbits
	.sectionflags	@""
	.align	4
.nv.constant0._Z19prepare_data_kernelIlEvPKT_PjPS0_iiiS0_:
	.zero		944


//--------------------- .nv.constant0._Z19bitonic_sort_kernelIjLb0EEvPT_Pjiii --------------------------
	.section	.nv.constant0._Z19bitonic_sort_kernelIjLb0EEvPT_Pjiii,"a",@progbits
	.sectionflags	@""
	.align	4
.nv.constant0._Z19bitonic_sort_kernelIjLb0EEvPT_Pjiii:
	.zero		924


//--------------------- .nv.constant0._Z19bitonic_sort_kernelIjLb1EEvPT_Pjiii --------------------------
	.section	.nv.constant0._Z19bitonic_sort_kernelIjLb1EEvPT_Pjiii,"a",@progbits
	.sectionflags	@""
	.align	4
.nv.constant0._Z19bitonic_sort_kernelIjLb1EEvPT_Pjiii:
	.zero		924


//--------------------- .nv.constant0._Z19prepare_data_kernelIjEvPKT_PjPS0_iiiS0_ --------------------------
	.section	.nv.constant0._Z19prepare_data_kernelIjEvPKT_PjPS0_iiiS0_,"a",@progbits
	.sectionflags	@""
	.align	4
.nv.constant0._Z19prepare_data_kernelIjEvPKT_PjPS0_iiiS0_:
	.zero		936


//--------------------- .nv.constant0._Z19bitonic_sort_kernelIhLb0EEvPT_Pjiii --------------------------
	.section	.nv.constant0._Z19bitonic_sort_kernelIhLb0EEvPT_Pjiii,"a",@progbits
	.sectionflags	@""
	.align	4
.nv.constant0._Z19bitonic_sort_kernelIhLb0EEvPT_Pjiii:
	.zero		924


//--------------------- .nv.constant0._Z19bitonic_sort_kernelIhLb1EEvPT_Pjiii --------------------------
	.section	.nv.constant0._Z19bitonic_sort_kernelIhLb1EEvPT_Pjiii,"a",@progbits
	.sectionflags	@""
	.align	4
.nv.constant0._Z19bitonic_sort_kernelIhLb1EEvPT_Pjiii:
	.zero		924


//--------------------- .nv.constant0._Z19prepare_data_kernelIhEvPKT_PjPS0_iiiS0_ --------------------------
	.section	.nv.constant0._Z19prepare_data_kernelIhEvPKT_PjPS0_iiiS0_,"a",@progbits
	.sectionflags	@""
	.align	4
.nv.constant0._Z19prepare_data_kernelIhEvPKT_PjPS0_iiiS0_:
	.zero		933


//--------------------- .nv.constant0._Z19bitonic_sort_kernelIdLb0EEvPT_Pjiii --------------------------
	.section	.nv.constant0._Z19bitonic_sort_kernelIdLb0EEvPT_Pjiii,"a",@progbits
	.sectionflags	@""
	.align	4
.nv.constant0._Z19bitonic_sort_kernelIdLb0EEvPT_Pjiii:
	.zero		924


//--------------------- .nv.constant0._Z19bitonic_sort_kernelIdLb1EEvPT_Pjiii --------------------------
	.section	.nv.constant0._Z19bitonic_sort_kernelIdLb1EEvPT_Pjiii,"a",@progbits
	.sectionflags	@""
	.align	4
.nv.constant0._Z19bitonic_sort_kernelIdLb1EEvPT_Pjiii:
	.zero		924


//--------------------- .nv.constant0._Z19prepare_data_kernelIdEvPKT_PjPS0_iiiS0_ --------------------------
	.section	.nv.constant0._Z19prepare_data_kernelIdEvPKT_PjPS0_iiiS0_,"a",@progbits
	.sectionflags	@""
	.align	4
.nv.constant0._Z19prepare_data_kernelIdEvPKT_PjPS0_iiiS0_:
	.zero		944


//--------------------- .nv.constant0._Z19bitonic_sort_kernelIfLb0EEvPT_Pjiii --------------------------
	.section	.nv.constant0._Z19bitonic_sort_kernelIfLb0EEvPT_Pjiii,"a",@progbits
	.sectionflags	@""
	.align	4
.nv.constant0._Z19bitonic_sort_kernelIfLb0EEvPT_Pjiii:
	.zero		924


//--------------------- .nv.constant0._Z19bitonic_sort_kernelIfLb1EEvPT_Pjiii --------------------------
	.section	.nv.constant0._Z19bitonic_sort_kernelIfLb1EEvPT_Pjiii,"a",@progbits
	.sectionflags	@""
	.align	4
.nv.constant0._Z19bitonic_sort_kernelIfLb1EEvPT_Pjiii:
	.zero		924


//--------------------- .nv.constant0._Z19prepare_data_kernelIfEvPKT_PjPS0_iiiS0_ --------------------------
	.section	.nv.constant0._Z19prepare_data_kernelIfEvPKT_PjPS0_iiiS0_,"a",@progbits
	.sectionflags	@""
	.align	4
.nv.constant0._Z19prepare_data_kernelIfEvPKT_PjPS0_iiiS0_:
	.zero		936


//--------------------- .nv.constant0._Z19bitonic_sort_kernelI6__halfLb0EEvPT_Pjiii --------------------------
	.section	.nv.constant0._Z19bitonic_sort_kernelI6__halfLb0EEvPT_Pjiii,"a",@progbits
	.sectionflags	@""
	.align	4
.nv.constant0._Z19bitonic_sort_kernelI6__halfLb0EEvPT_Pjiii:
	.zero		924


//--------------------- .nv.constant0._Z19bitonic_sort_kernelI6__halfLb1EEvPT_Pjiii --------------------------
	.section	.nv.constant0._Z19bitonic_sort_kernelI6__halfLb1EEvPT_Pjiii,"a",@progbits
	.sectionflags	@""
	.align	4
.nv.constant0._Z19bitonic_sort_kernelI6__halfLb1EEvPT_Pjiii:
	.zero		924


//--------------------- .nv.constant0._Z19prepare_data_kernelI6__halfEvPKT_PjPS1_iiiS1_ --------------------------
	.section	.nv.constant0._Z19prepare_data_kernelI6__halfEvPKT_PjPS1_iiiS1_,"a",@progbits
	.sectionflags	@""
	.align	4
.nv.constant0._Z19prepare_data_kernelI6__halfEvPKT_PjPS1_iiiS1_:
	.zero		934


//--------------------- .nv.constant0._Z19bitonic_sort_kernelI13__nv_bfloat16Lb0EEvPT_Pjiii --------------------------
	.section	.nv.constant0._Z19bitonic_sort_kernelI13__nv_bfloat16Lb0EEvPT_Pjiii,"a",@progbits
	.sectionflags	@""
	.align	4
.nv.constant0._Z19bitonic_sort_kernelI13__nv_bfloat16Lb0EEvPT_Pjiii:
	.zero		924


//--------------------- .nv.constant0._Z19bitonic_sort_kernelI13__nv_bfloat16Lb1EEvPT_Pjiii --------------------------
	.section	.nv.constant0._Z19bitonic_sort_kernelI13__nv_bfloat16Lb1EEvPT_Pjiii,"a",@progbits
	.sectionflags	@""
	.align	4
.nv.constant0._Z19bitonic_sort_kernelI13__nv_bfloat16Lb1EEvPT_Pjiii:
	.zero		924


//--------------------- .nv.constant0._Z19prepare_data_kernelI13__nv_bfloat16EvPKT_PjPS1_iiiS1_ --------------------------
	.section	.nv.constant0._Z19prepare_data_kernelI13__nv_bfloat16EvPKT_PjPS1_iiiS1_,"a",@progbits
	.sectionflags	@""
	.align	4
.nv.constant0._Z19prepare_data_kernelI13__nv_bfloat16EvPKT_PjPS1_iiiS1_:
	.zero		934


//--------------------- SYMBOLS --------------------------

	.type		.nv.reservedSmem.offset0,@object
	.size		.nv.reservedSmem.offset0,0x4
